//
// Generated by NVIDIA NVVM Compiler
//
// Compiler Build ID: CL-36424714
// Cuda compilation tools, release 13.0, V13.0.88
// Based on NVVM 20.0.0
//

.version 9.0
.target sm_100
.address_size 64

	// .globl	_Z18bench_theta_key_32PjS_i
.global .align 4 .b8 precalc_xorwow_matrix[102400];
.global .align 4 .b8 precalc_xorwow_offset_matrix[102400];
.global .align 4 .b8 mrg32k3aM1[2304];
.global .align 4 .b8 mrg32k3aM2[2304];
.global .align 4 .b8 mrg32k3aM1SubSeq[2016];
.global .align 4 .b8 mrg32k3aM2SubSeq[2016];
.global .align 4 .b8 mrg32k3aM1Seq[2304];
.global .align 4 .b8 mrg32k3aM2Seq[2304];
.const .align 8 .b8 __cr_lgamma_table[72];

.visible .entry _Z18bench_theta_key_32PjS_i(
	.param .u64 .ptr .align 1 _Z18bench_theta_key_32PjS_i_param_0,
	.param .u64 .ptr .align 1 _Z18bench_theta_key_32PjS_i_param_1,
	.param .u32 _Z18bench_theta_key_32PjS_i_param_2
)
{
	.reg .pred 	%p<3>;
	.reg .b32 	%r<16>;
	.reg .b64 	%rd<9>;

	ld.param.u64 	%rd1, [_Z18bench_theta_key_32PjS_i_param_0];
	ld.param.u64 	%rd2, [_Z18bench_theta_key_32PjS_i_param_1];
	ld.param.u32 	%r5, [_Z18bench_theta_key_32PjS_i_param_2];
	mov.u32 	%r6, %ctaid.x;
	mov.u32 	%r7, %ntid.x;
	mov.u32 	%r8, %tid.x;
	mad.lo.s32 	%r1, %r6, %r7, %r8;
	setp.ge.s32 	%p1, %r1, %r5;
	@%p1 bra 	$L__BB0_4;
	cvta.to.global.u64 	%rd3, %rd1;
	mul.wide.s32 	%rd4, %r1, 4;
	add.s64 	%rd5, %rd3, %rd4;
	ld.global.u32 	%r2, [%rd5];
	setp.eq.s32 	%p2, %r2, 0;
	mov.b32 	%r15, 0;
	@%p2 bra 	$L__BB0_3;
	brev.b32 	%r10, %r2;
	bfind.shiftamt.u32 	%r11, %r10;
	shr.u32 	%r12, %r2, %r11;
	clz.b32 	%r13, %r12;
	brev.b32 	%r14, %r12;
	shr.u32 	%r15, %r14, %r13;
$L__BB0_3:
	cvta.to.global.u64 	%rd6, %rd2;
	add.s64 	%rd8, %rd6, %rd4;
	st.global.u32 	[%rd8], %r15;
$L__BB0_4:
	ret;

}
	// .globl	_Z21bench_theta_bucket_32PjS_ij
.visible .entry _Z21bench_theta_bucket_32PjS_ij(
	.param .u64 .ptr .align 1 _Z21bench_theta_bucket_32PjS_ij_param_0,
	.param .u64 .ptr .align 1 _Z21bench_theta_bucket_32PjS_ij_param_1,
	.param .u32 _Z21bench_theta_bucket_32PjS_ij_param_2,
	.param .u32 _Z21bench_theta_bucket_32PjS_ij_param_3
)
{
	.reg .pred 	%p<3>;
	.reg .b32 	%r<23>;
	.reg .b64 	%rd<21>;

	ld.param.u64 	%rd3, [_Z21bench_theta_bucket_32PjS_ij_param_0];
	ld.param.u64 	%rd4, [_Z21bench_theta_bucket_32PjS_ij_param_1];
	ld.param.u32 	%r6, [_Z21bench_theta_bucket_32PjS_ij_param_2];
	ld.param.u32 	%r5, [_Z21bench_theta_bucket_32PjS_ij_param_3];
	mov.u32 	%r7, %ctaid.x;
	mov.u32 	%r8, %ntid.x;
	mov.u32 	%r9, %tid.x;
	mad.lo.s32 	%r1, %r7, %r8, %r9;
	setp.ge.s32 	%p1, %r1, %r6;
	@%p1 bra 	$L__BB1_4;
	cvta.to.global.u64 	%rd6, %rd3;
	mul.wide.s32 	%rd7, %r1, 4;
	add.s64 	%rd8, %rd6, %rd7;
	ld.global.u32 	%r2, [%rd8];
	setp.eq.s32 	%p2, %r2, 0;
	mov.b64 	%rd20, 3429551472952562336;
	mov.b32 	%r22, 0;
	@%p2 bra 	$L__BB1_3;
	brev.b32 	%r11, %r2;
	bfind.shiftamt.u32 	%r12, %r11;
	shr.u32 	%r13, %r2, %r12;
	clz.b32 	%r14, %r13;
	brev.b32 	%r15, %r13;
	shr.u32 	%r16, %r15, %r14;
	cvt.u64.u32 	%rd9, %r16;
	mul.lo.s64 	%rd10, %rd9, -7046029254386353131;
	cvt.u64.u32 	%rd11, %r12;
	mul.lo.s64 	%rd12, %rd11, 5871781006564002453;
	clz.b32 	%r17, %r2;
	sub.s32 	%r22, 32, %r17;
	xor.b64  	%rd20, %rd10, %rd12;
$L__BB1_3:
	max.u32 	%r18, %r22, 1;
	add.s32 	%r19, %r18, -1;
	cvt.u64.u32 	%rd13, %r19;
	mul.lo.s64 	%rd14, %rd13, 2685821657736338717;
	xor.b64  	%rd15, %rd14, %rd20;
	mul.lo.s64 	%rd16, %rd15, -7046029254386353131;
	{ .reg .b32 tmp; mov.b64 {tmp, %r20}, %rd16; }
	rem.u32 	%r21, %r20, %r5;
	cvta.to.global.u64 	%rd17, %rd4;
	add.s64 	%rd19, %rd17, %rd7;
	st.global.u32 	[%rd19], %r21;
$L__BB1_4:
	ret;

}
	// .globl	_Z15bench_xxhash_32PjS_i
.visible .entry _Z15bench_xxhash_32PjS_i(
	.param .u64 .ptr .align 1 _Z15bench_xxhash_32PjS_i_param_0,
	.param .u64 .ptr .align 1 _Z15bench_xxhash_32PjS_i_param_1,
	.param .u32 _Z15bench_xxhash_32PjS_i_param_2
)
{
	.reg .pred 	%p<2>;
	.reg .b32 	%r<18>;
	.reg .b64 	%rd<8>;

	ld.param.u64 	%rd1, [_Z15bench_xxhash_32PjS_i_param_0];
	ld.param.u64 	%rd2, [_Z15bench_xxhash_32PjS_i_param_1];
	ld.param.u32 	%r2, [_Z15bench_xxhash_32PjS_i_param_2];
	mov.u32 	%r3, %ctaid.x;
	mov.u32 	%r4, %ntid.x;
	mov.u32 	%r5, %tid.x;
	mad.lo.s32 	%r1, %r3, %r4, %r5;
	setp.ge.s32 	%p1, %r1, %r2;
	@%p1 bra 	$L__BB2_2;
	cvta.to.global.u64 	%rd3, %rd1;
	cvta.to.global.u64 	%rd4, %rd2;
	mul.wide.s32 	%rd5, %r1, 4;
	add.s64 	%rd6, %rd3, %rd5;
	ld.global.u32 	%r6, [%rd6];
	mad.lo.s32 	%r7, %r6, -1028477379, 374761397;
	shf.l.wrap.b32 	%r8, %r7, %r7, 17;
	mul.lo.s32 	%r9, %r8, -2048144777;
	shr.u32 	%r10, %r9, 15;
	xor.b32  	%r11, %r10, %r9;
	mul.lo.s32 	%r12, %r11, -2048144777;
	shr.u32 	%r13, %r12, 13;
	xor.b32  	%r14, %r13, %r12;
	mul.lo.s32 	%r15, %r14, -1028477379;
	shr.u32 	%r16, %r15, 16;
	xor.b32  	%r17, %r16, %r15;
	add.s64 	%rd7, %rd4, %rd5;
	st.global.u32 	[%rd7], %r17;
$L__BB2_2:
	ret;

}
	// .globl	_Z11bench_crc32PjS_i
.visible .entry _Z11bench_crc32PjS_i(
	.param .u64 .ptr .align 1 _Z11bench_crc32PjS_i_param_0,
	.param .u64 .ptr .align 1 _Z11bench_crc32PjS_i_param_1,
	.param .u32 _Z11bench_crc32PjS_i_param_2
)
{
	.reg .pred 	%p<9>;
	.reg .b32 	%r<150>;
	.reg .b64 	%rd<8>;

	ld.param.u64 	%rd1, [_Z11bench_crc32PjS_i_param_0];
	ld.param.u64 	%rd2, [_Z11bench_crc32PjS_i_param_1];
	ld.param.u32 	%r2, [_Z11bench_crc32PjS_i_param_2];
	mov.u32 	%r3, %ctaid.x;
	mov.u32 	%r4, %ntid.x;
	mov.u32 	%r5, %tid.x;
	mad.lo.s32 	%r1, %r3, %r4, %r5;
	setp.ge.s32 	%p1, %r1, %r2;
	@%p1 bra 	$L__BB3_2;
	cvta.to.global.u64 	%rd3, %rd2;
	cvta.to.global.u64 	%rd4, %rd1;
	mul.wide.s32 	%rd5, %r1, 4;
	add.s64 	%rd6, %rd4, %rd5;
	ld.global.u32 	%r6, [%rd6];
	not.b32 	%r7, %r6;
	shr.u32 	%r8, %r6, 8;
	shr.u32 	%r9, %r6, 16;
	shr.u32 	%r10, %r6, 24;
	or.b32  	%r11, %r7, -256;
	shr.u32 	%r12, %r11, 1;
	and.b32  	%r13, %r6, 1;
	setp.eq.b32 	%p2, %r13, 1;
	selp.b32 	%r14, 0, -306674912, %p2;
	xor.b32  	%r15, %r14, %r12;
	shr.u32 	%r16, %r15, 1;
	and.b32  	%r17, %r6, 2;
	setp.eq.s32 	%p3, %r17, 0;
	selp.b32 	%r18, -306674912, 0, %p3;
	xor.b32  	%r19, %r18, %r16;
	shr.u32 	%r20, %r19, 6;
	and.b32  	%r21, %r6, 4;
	setp.eq.s32 	%p4, %r21, 0;
	selp.b32 	%r22, 124634137, 0, %p4;
	xor.b32  	%r23, %r22, %r20;
	and.b32  	%r24, %r6, 8;
	setp.eq.s32 	%p5, %r24, 0;
	selp.b32 	%r25, 249268274, 0, %p5;
	xor.b32  	%r26, %r25, %r23;
	and.b32  	%r27, %r6, 16;
	setp.eq.s32 	%p6, %r27, 0;
	selp.b32 	%r28, 498536548, 0, %p6;
	xor.b32  	%r29, %r28, %r26;
	and.b32  	%r30, %r6, 32;
	setp.eq.s32 	%p7, %r30, 0;
	selp.b32 	%r31, 997073096, 0, %p7;
	xor.b32  	%r32, %r31, %r29;
	shl.b32 	%r33, %r15, 26;
	shr.s32 	%r34, %r33, 31;
	and.b32  	%r35, %r34, 1994146192;
	xor.b32  	%r36, %r35, %r32;
	shl.b32 	%r37, %r19, 26;
	shr.s32 	%r38, %r37, 31;
	and.b32  	%r39, %r38, -306674912;
	xor.b32  	%r40, %r39, %r36;
	and.b32  	%r41, %r8, 255;
	xor.b32  	%r42, %r40, %r41;
	shr.u32 	%r43, %r42, 1;
	and.b32  	%r44, %r42, 1;
	neg.s32 	%r45, %r44;
	and.b32  	%r46, %r45, -306674912;
	xor.b32  	%r47, %r46, %r43;
	shr.u32 	%r48, %r47, 1;
	shl.b32 	%r49, %r42, 30;
	shr.s32 	%r50, %r49, 31;
	and.b32  	%r51, %r50, -306674912;
	xor.b32  	%r52, %r51, %r48;
	shr.u32 	%r53, %r52, 6;
	shl.b32 	%r54, %r42, 29;
	shr.s32 	%r55, %r54, 31;
	and.b32  	%r56, %r55, 124634137;
	xor.b32  	%r57, %r56, %r53;
	shl.b32 	%r58, %r42, 28;
	shr.s32 	%r59, %r58, 31;
	and.b32  	%r60, %r59, 249268274;
	xor.b32  	%r61, %r60, %r57;
	shl.b32 	%r62, %r42, 27;
	shr.s32 	%r63, %r62, 31;
	and.b32  	%r64, %r63, 498536548;
	xor.b32  	%r65, %r64, %r61;
	shl.b32 	%r66, %r42, 26;
	shr.s32 	%r67, %r66, 31;
	and.b32  	%r68, %r67, 997073096;
	xor.b32  	%r69, %r68, %r65;
	shl.b32 	%r70, %r47, 26;
	shr.s32 	%r71, %r70, 31;
	and.b32  	%r72, %r71, 1994146192;
	xor.b32  	%r73, %r72, %r69;
	shl.b32 	%r74, %r52, 26;
	shr.s32 	%r75, %r74, 31;
	and.b32  	%r76, %r75, -306674912;
	xor.b32  	%r77, %r76, %r73;
	and.b32  	%r78, %r9, 255;
	xor.b32  	%r79, %r77, %r78;
	shr.u32 	%r80, %r79, 1;
	and.b32  	%r81, %r79, 1;
	neg.s32 	%r82, %r81;
	and.b32  	%r83, %r82, -306674912;
	xor.b32  	%r84, %r83, %r80;
	shr.u32 	%r85, %r84, 1;
	shl.b32 	%r86, %r79, 30;
	shr.s32 	%r87, %r86, 31;
	and.b32  	%r88, %r87, -306674912;
	xor.b32  	%r89, %r88, %r85;
	shr.u32 	%r90, %r89, 6;
	shl.b32 	%r91, %r79, 29;
	shr.s32 	%r92, %r91, 31;
	and.b32  	%r93, %r92, 124634137;
	xor.b32  	%r94, %r93, %r90;
	shl.b32 	%r95, %r79, 28;
	shr.s32 	%r96, %r95, 31;
	and.b32  	%r97, %r96, 249268274;
	xor.b32  	%r98, %r97, %r94;
	shl.b32 	%r99, %r79, 27;
	shr.s32 	%r100, %r99, 31;
	and.b32  	%r101, %r100, 498536548;
	xor.b32  	%r102, %r101, %r98;
	shl.b32 	%r103, %r79, 26;
	shr.s32 	%r104, %r103, 31;
	and.b32  	%r105, %r104, 997073096;
	xor.b32  	%r106, %r105, %r102;
	shl.b32 	%r107, %r84, 26;
	shr.s32 	%r108, %r107, 31;
	and.b32  	%r109, %r108, 1994146192;
	xor.b32  	%r110, %r109, %r106;
	shl.b32 	%r111, %r89, 26;
	shr.s32 	%r112, %r111, 31;
	and.b32  	%r113, %r112, -306674912;
	xor.b32  	%r114, %r113, %r110;
	xor.b32  	%r115, %r114, %r10;
	shr.u32 	%r116, %r115, 1;
	and.b32  	%r117, %r115, 1;
	neg.s32 	%r118, %r117;
	and.b32  	%r119, %r118, -306674912;
	xor.b32  	%r120, %r119, %r116;
	shr.u32 	%r121, %r120, 1;
	shl.b32 	%r122, %r115, 30;
	shr.s32 	%r123, %r122, 31;
	and.b32  	%r124, %r123, -306674912;
	xor.b32  	%r125, %r124, %r121;
	shr.u32 	%r126, %r125, 6;
	shl.b32 	%r127, %r115, 29;
	shr.s32 	%r128, %r127, 31;
	and.b32  	%r129, %r128, 124634137;
	xor.b32  	%r130, %r129, %r126;
	shl.b32 	%r131, %r115, 28;
	shr.s32 	%r132, %r131, 31;
	and.b32  	%r133, %r132, 249268274;
	xor.b32  	%r134, %r133, %r130;
	shl.b32 	%r135, %r115, 27;
	shr.s32 	%r136, %r135, 31;
	and.b32  	%r137, %r136, 498536548;
	xor.b32  	%r138, %r137, %r134;
	shl.b32 	%r139, %r115, 26;
	shr.s32 	%r140, %r139, 31;
	and.b32  	%r141, %r140, 997073096;
	xor.b32  	%r142, %r141, %r138;
	shl.b32 	%r143, %r120, 26;
	shr.s32 	%r144, %r143, 31;
	and.b32  	%r145, %r144, 1994146192;
	xor.b32  	%r146, %r145, %r142;
	and.b32  	%r147, %r125, 32;
	setp.eq.s32 	%p8, %r147, 0;
	selp.b32 	%r148, -1, 306674911, %p8;
	xor.b32  	%r149, %r148, %r146;
	add.s64 	%rd7, %rd3, %rd5;
	st.global.u32 	[%rd7], %r149;
$L__BB3_2:
	ret;

}
	// .globl	_Z16bench_murmur3_32PjS_i
.visible .entry _Z16bench_murmur3_32PjS_i(
	.param .u64 .ptr .align 1 _Z16bench_murmur3_32PjS_i_param_0,
	.param .u64 .ptr .align 1 _Z16bench_murmur3_32PjS_i_param_1,
	.param .u32 _Z16bench_murmur3_32PjS_i_param_2
)
{
	.reg .pred 	%p<2>;
	.reg .b32 	%r<24>;
	.reg .b64 	%rd<8>;

	ld.param.u64 	%rd1, [_Z16bench_murmur3_32PjS_i_param_0];
	ld.param.u64 	%rd2, [_Z16bench_murmur3_32PjS_i_param_1];
	ld.param.u32 	%r2, [_Z16bench_murmur3_32PjS_i_param_2];
	mov.u32 	%r3, %ctaid.x;
	mov.u32 	%r4, %ntid.x;
	mov.u32 	%r5, %tid.x;
	mad.lo.s32 	%r1, %r3, %r4, %r5;
	setp.ge.s32 	%p1, %r1, %r2;
	@%p1 bra 	$L__BB4_2;
	cvta.to.global.u64 	%rd3, %rd1;
	cvta.to.global.u64 	%rd4, %rd2;
	mul.wide.s32 	%rd5, %r1, 4;
	add.s64 	%rd6, %rd3, %rd5;
	ld.global.u32 	%r6, [%rd6];
	mul.lo.s32 	%r7, %r6, -862048943;
	mul.lo.s32 	%r8, %r6, 380141568;
	shr.u32 	%r9, %r7, 17;
	or.b32  	%r10, %r9, %r8;
	mul.lo.s32 	%r11, %r10, 461845907;
	xor.b32  	%r12, %r11, -1759636613;
	shf.l.wrap.b32 	%r13, %r12, %r12, 13;
	mad.lo.s32 	%r14, %r13, 5, -430675100;
	shr.u32 	%r15, %r14, 16;
	xor.b32  	%r16, %r14, %r15;
	xor.b32  	%r17, %r16, 4;
	mul.lo.s32 	%r18, %r17, -2048144789;
	shr.u32 	%r19, %r18, 13;
	xor.b32  	%r20, %r19, %r18;
	mul.lo.s32 	%r21, %r20, -1028477387;
	shr.u32 	%r22, %r21, 16;
	xor.b32  	%r23, %r22, %r21;
	add.s64 	%rd7, %rd4, %rd5;
	st.global.u32 	[%rd7], %r23;
$L__BB4_2:
	ret;

}
	// .globl	_Z18bench_theta_key_64PmS_i
.visible .entry _Z18bench_theta_key_64PmS_i(
	.param .u64 .ptr .align 1 _Z18bench_theta_key_64PmS_i_param_0,
	.param .u64 .ptr .align 1 _Z18bench_theta_key_64PmS_i_param_1,
	.param .u32 _Z18bench_theta_key_64PmS_i_param_2
)
{
	.reg .pred 	%p<3>;
	.reg .b32 	%r<9>;
	.reg .b64 	%rd<18>;

	ld.param.u64 	%rd4, [_Z18bench_theta_key_64PmS_i_param_0];
	ld.param.u64 	%rd5, [_Z18bench_theta_key_64PmS_i_param_1];
	ld.param.u32 	%r2, [_Z18bench_theta_key_64PmS_i_param_2];
	mov.u32 	%r3, %ctaid.x;
	mov.u32 	%r4, %ntid.x;
	mov.u32 	%r5, %tid.x;
	mad.lo.s32 	%r1, %r3, %r4, %r5;
	setp.ge.s32 	%p1, %r1, %r2;
	@%p1 bra 	$L__BB5_4;
	cvta.to.global.u64 	%rd7, %rd4;
	mul.wide.s32 	%rd8, %r1, 8;
	add.s64 	%rd9, %rd7, %rd8;
	ld.global.u64 	%rd1, [%rd9];
	setp.eq.s64 	%p2, %rd1, 0;
	mov.b64 	%rd17, 0;
	@%p2 bra 	$L__BB5_3;
	neg.s64 	%rd10, %rd1;
	and.b64  	%rd11, %rd1, %rd10;
	clz.b64 	%r6, %rd11;
	sub.s32 	%r7, 63, %r6;
	shr.u64 	%rd12, %rd1, %r7;
	clz.b64 	%r8, %rd12;
	brev.b64 	%rd13, %rd12;
	shr.u64 	%rd17, %rd13, %r8;
$L__BB5_3:
	cvta.to.global.u64 	%rd14, %rd5;
	add.s64 	%rd16, %rd14, %rd8;
	st.global.u64 	[%rd16], %rd17;
$L__BB5_4:
	ret;

}
	// .globl	_Z21bench_theta_bucket_64PmPjij
.visible .entry _Z21bench_theta_bucket_64PmPjij(
	.param .u64 .ptr .align 1 _Z21bench_theta_bucket_64PmPjij_param_0,
	.param .u64 .ptr .align 1 _Z21bench_theta_bucket_64PmPjij_param_1,
	.param .u32 _Z21bench_theta_bucket_64PmPjij_param_2,
	.param .u32 _Z21bench_theta_bucket_64PmPjij_param_3
)
{
	.reg .pred 	%p<3>;
	.reg .b32 	%r<19>;
	.reg .b64 	%rd<28>;

	ld.param.u64 	%rd4, [_Z21bench_theta_bucket_64PmPjij_param_0];
	ld.param.u64 	%rd5, [_Z21bench_theta_bucket_64PmPjij_param_1];
	ld.param.u32 	%r5, [_Z21bench_theta_bucket_64PmPjij_param_2];
	ld.param.u32 	%r4, [_Z21bench_theta_bucket_64PmPjij_param_3];
	mov.u32 	%r6, %ctaid.x;
	mov.u32 	%r7, %ntid.x;
	mov.u32 	%r8, %tid.x;
	mad.lo.s32 	%r1, %r6, %r7, %r8;
	setp.ge.s32 	%p1, %r1, %r5;
	@%p1 bra 	$L__BB6_4;
	cvta.to.global.u64 	%rd7, %rd4;
	mul.wide.s32 	%rd8, %r1, 8;
	add.s64 	%rd9, %rd7, %rd8;
	ld.global.u64 	%rd1, [%rd9];
	setp.eq.s64 	%p2, %rd1, 0;
	mov.b64 	%rd27, 6859102945905124672;
	mov.b32 	%r18, 0;
	@%p2 bra 	$L__BB6_3;
	neg.s64 	%rd10, %rd1;
	and.b64  	%rd11, %rd1, %rd10;
	clz.b64 	%r10, %rd11;
	cvt.u64.u32 	%rd12, %r10;
	sub.s64 	%rd13, 63, %rd12;
	and.b64  	%rd14, %rd13, 4294967295;
	cvt.u32.u64 	%r11, %rd13;
	shr.u64 	%rd15, %rd1, %r11;
	clz.b64 	%r12, %rd15;
	brev.b64 	%rd16, %rd15;
	shr.u64 	%rd17, %rd16, %r12;
	mul.lo.s64 	%rd18, %rd17, -7046029254386353131;
	mul.lo.s64 	%rd19, %rd14, 5871781006564002453;
	clz.b64 	%r13, %rd1;
	sub.s32 	%r18, 64, %r13;
	xor.b64  	%rd27, %rd18, %rd19;
$L__BB6_3:
	max.u32 	%r14, %r18, 1;
	add.s32 	%r15, %r14, -1;
	cvt.u64.u32 	%rd20, %r15;
	mul.lo.s64 	%rd21, %rd20, 2685821657736338717;
	xor.b64  	%rd22, %rd21, %rd27;
	mul.lo.s64 	%rd23, %rd22, -7046029254386353131;
	{ .reg .b32 tmp; mov.b64 {tmp, %r16}, %rd23; }
	rem.u32 	%r17, %r16, %r4;
	cvta.to.global.u64 	%rd24, %rd5;
	mul.wide.s32 	%rd25, %r1, 4;
	add.s64 	%rd26, %rd24, %rd25;
	st.global.u32 	[%rd26], %r17;
$L__BB6_4:
	ret;

}
	// .globl	_Z15bench_xxhash_64PmS_i
.visible .entry _Z15bench_xxhash_64PmS_i(
	.param .u64 .ptr .align 1 _Z15bench_xxhash_64PmS_i_param_0,
	.param .u64 .ptr .align 1 _Z15bench_xxhash_64PmS_i_param_1,
	.param .u32 _Z15bench_xxhash_64PmS_i_param_2
)
{
	.reg .pred 	%p<2>;
	.reg .b32 	%r<10>;
	.reg .b64 	%rd<25>;

	ld.param.u64 	%rd1, [_Z15bench_xxhash_64PmS_i_param_0];
	ld.param.u64 	%rd2, [_Z15bench_xxhash_64PmS_i_param_1];
	ld.param.u32 	%r2, [_Z15bench_xxhash_64PmS_i_param_2];
	mov.u32 	%r3, %ctaid.x;
	mov.u32 	%r4, %ntid.x;
	mov.u32 	%r5, %tid.x;
	mad.lo.s32 	%r1, %r3, %r4, %r5;
	setp.ge.s32 	%p1, %r1, %r2;
	@%p1 bra 	$L__BB7_2;
	cvta.to.global.u64 	%rd3, %rd1;
	cvta.to.global.u64 	%rd4, %rd2;
	mul.wide.s32 	%rd5, %r1, 8;
	add.s64 	%rd6, %rd3, %rd5;
	ld.global.u64 	%rd7, [%rd6];
	mul.lo.s64 	%rd8, %rd7, -4417276706812531889;
	mul.lo.s64 	%rd9, %rd7, -7788283243316379648;
	shr.u64 	%rd10, %rd8, 33;
	or.b64  	%rd11, %rd10, %rd9;
	mul.lo.s64 	%rd12, %rd11, -7046029288634856825;
	xor.b64  	%rd13, %rd12, 2870177450012600269;
	mov.b64 	{%r6, %r7}, %rd13;
	shf.l.wrap.b32 	%r8, %r6, %r7, 27;
	shf.l.wrap.b32 	%r9, %r7, %r6, 27;
	mov.b64 	%rd14, {%r9, %r8};
	mad.lo.s64 	%rd15, %rd14, -7046029288634856825, -4417276706812531889;
	shr.u64 	%rd16, %rd15, 33;
	xor.b64  	%rd17, %rd16, %rd15;
	mul.lo.s64 	%rd18, %rd17, -4417276706812531889;
	shr.u64 	%rd19, %rd18, 29;
	xor.b64  	%rd20, %rd19, %rd18;
	mul.lo.s64 	%rd21, %rd20, -7046029288634856825;
	shr.u64 	%rd22, %rd21, 32;
	xor.b64  	%rd23, %rd22, %rd21;
	add.s64 	%rd24, %rd4, %rd5;
	st.global.u64 	[%rd24], %rd23;
$L__BB7_2:
	ret;

}
	// .globl	_Z16bench_murmur3_64PmS_i
.visible .entry _Z16bench_murmur3_64PmS_i(
	.param .u64 .ptr .align 1 _Z16bench_murmur3_64PmS_i_param_0,
	.param .u64 .ptr .align 1 _Z16bench_murmur3_64PmS_i_param_1,
	.param .u32 _Z16bench_murmur3_64PmS_i_param_2
)
{
	.reg .pred 	%p<2>;
	.reg .b32 	%r<10>;
	.reg .b64 	%rd<26>;

	ld.param.u64 	%rd1, [_Z16bench_murmur3_64PmS_i_param_0];
	ld.param.u64 	%rd2, [_Z16bench_murmur3_64PmS_i_param_1];
	ld.param.u32 	%r2, [_Z16bench_murmur3_64PmS_i_param_2];
	mov.u32 	%r3, %ctaid.x;
	mov.u32 	%r4, %ntid.x;
	mov.u32 	%r5, %tid.x;
	mad.lo.s32 	%r1, %r3, %r4, %r5;
	setp.ge.s32 	%p1, %r1, %r2;
	@%p1 bra 	$L__BB8_2;
	cvta.to.global.u64 	%rd3, %rd1;
	cvta.to.global.u64 	%rd4, %rd2;
	mul.wide.s32 	%rd5, %r1, 8;
	add.s64 	%rd6, %rd3, %rd5;
	ld.global.u64 	%rd7, [%rd6];
	mul.lo.s64 	%rd8, %rd7, -8663945395140668459;
	mul.lo.s64 	%rd9, %rd7, -8601547726154366976;
	shr.u64 	%rd10, %rd8, 33;
	or.b64  	%rd11, %rd10, %rd9;
	mul.lo.s64 	%rd12, %rd11, 5545529020109919103;
	xor.b64  	%rd13, %rd12, -7557581703143877765;
	mov.b64 	{%r6, %r7}, %rd13;
	shf.l.wrap.b32 	%r8, %r6, %r7, 27;
	shf.l.wrap.b32 	%r9, %r7, %r6, 27;
	mov.b64 	%rd14, {%r9, %r8};
	mad.lo.s64 	%rd15, %rd14, 5, 1390208809;
	shr.u64 	%rd16, %rd15, 33;
	xor.b64  	%rd17, %rd15, %rd16;
	xor.b64  	%rd18, %rd17, 8;
	mul.lo.s64 	%rd19, %rd18, -49064778989728563;
	shr.u64 	%rd20, %rd19, 33;
	xor.b64  	%rd21, %rd20, %rd19;
	mul.lo.s64 	%rd22, %rd21, -4265267296055464877;
	shr.u64 	%rd23, %rd22, 33;
	xor.b64  	%rd24, %rd23, %rd22;
	add.s64 	%rd25, %rd4, %rd5;
	st.global.u64 	[%rd25], %rd24;
$L__BB8_2:
	ret;

}
	// .globl	_Z13count_bucketsPjS_i
.visible .entry _Z13count_bucketsPjS_i(
	.param .u64 .ptr .align 1 _Z13count_bucketsPjS_i_param_0,
	.param .u64 .ptr .align 1 _Z13count_bucketsPjS_i_param_1,
	.param .u32 _Z13count_bucketsPjS_i_param_2
)
{
	.reg .pred 	%p<2>;
	.reg .b32 	%r<8>;
	.reg .b64 	%rd<9>;

	ld.param.u64 	%rd1, [_Z13count_bucketsPjS_i_param_0];
	ld.param.u64 	%rd2, [_Z13count_bucketsPjS_i_param_1];
	ld.param.u32 	%r2, [_Z13count_bucketsPjS_i_param_2];
	mov.u32 	%r3, %ctaid.x;
	mov.u32 	%r4, %ntid.x;
	mov.u32 	%r5, %tid.x;
	mad.lo.s32 	%r1, %r3, %r4, %r5;
	setp.ge.s32 	%p1, %r1, %r2;
	@%p1 bra 	$L__BB9_2;
	cvta.to.global.u64 	%rd3, %rd1;
	cvta.to.global.u64 	%rd4, %rd2;
	mul.wide.s32 	%rd5, %r1, 4;
	add.s64 	%rd6, %rd3, %rd5;
	ld.global.u32 	%r6, [%rd6];
	mul.wide.u32 	%rd7, %r6, 4;
	add.s64 	%rd8, %rd4, %rd7;
	atom.global.add.u32 	%r7, [%rd8], 1;
$L__BB9_2:
	ret;

}
	// .globl	_Z18generate_random_32Pjiyi
.visible .entry _Z18generate_random_32Pjiyi(
	.param .u64 .ptr .align 1 _Z18generate_random_32Pjiyi_param_0,
	.param .u32 _Z18generate_random_32Pjiyi_param_1,
	.param .u64 _Z18generate_random_32Pjiyi_param_2,
	.param .u32 _Z18generate_random_32Pjiyi_param_3
)
{
	.local .align 8 .b8 	__local_depot10[48];
	.reg .b64 	%SP;
	.reg .b64 	%SPL;
	.reg .pred 	%p<65>;
	.reg .b32 	%r<1203>;
	.reg .b64 	%rd<28>;

	mov.u64 	%SPL, __local_depot10;
	ld.param.u64 	%rd10, [_Z18generate_random_32Pjiyi_param_0];
	ld.param.u32 	%r542, [_Z18generate_random_32Pjiyi_param_1];
	ld.param.u64 	%rd11, [_Z18generate_random_32Pjiyi_param_2];
	ld.param.u32 	%r541, [_Z18generate_random_32Pjiyi_param_3];
	mov.u32 	%r543, %ctaid.x;
	mov.u32 	%r544, %ntid.x;
	mov.u32 	%r545, %tid.x;
	mad.lo.s32 	%r1, %r543, %r544, %r545;
	setp.ge.s32 	%p1, %r1, %r542;
	@%p1 bra 	$L__BB10_117;
	add.u64 	%rd1, %SPL, 0;
	cvt.s64.s32 	%rd2, %r1;
	cvt.u32.u64 	%r546, %rd11;
	xor.b32  	%r547, %r546, -1429050551;
	mul.lo.s32 	%r548, %r547, 1099087573;
	{ .reg .b32 tmp; mov.b64 {tmp, %r549}, %rd11; }
	xor.b32  	%r550, %r549, -136515619;
	mul.lo.s32 	%r551, %r550, -1703105765;
	add.s32 	%r552, %r548, %r551;
	add.s32 	%r2, %r552, 6615241;
	add.s32 	%r939, %r548, 123456789;
	st.local.v2.u32 	[%rd1], {%r2, %r939};
	xor.b32  	%r553, %r548, 362436069;
	add.s32 	%r554, %r551, 521288629;
	st.local.v2.u32 	[%rd1+8], {%r553, %r554};
	xor.b32  	%r555, %r551, 88675123;
	add.s32 	%r935, %r548, 5783321;
	st.local.v2.u32 	[%rd1+16], {%r555, %r935};
	setp.eq.s32 	%p2, %r1, 0;
	@%p2 bra 	$L__BB10_116;
	mov.b32 	%r922, 0;
	mov.u64 	%rd27, %rd2;
$L__BB10_3:
	mov.u64 	%rd3, %rd27;
	and.b64  	%rd4, %rd3, 3;
	setp.eq.s64 	%p3, %rd4, 0;
	@%p3 bra 	$L__BB10_115;
	mul.wide.u32 	%rd13, %r922, 3200;
	mov.u64 	%rd14, precalc_xorwow_matrix;
	add.s64 	%rd5, %rd14, %rd13;
	mov.b32 	%r935, 0;
	mov.u32 	%r936, %r935;
	mov.u32 	%r937, %r935;
	mov.u32 	%r938, %r935;
	mov.u32 	%r939, %r935;
	mov.u32 	%r928, %r935;
$L__BB10_5:
	mul.wide.u32 	%rd15, %r928, 4;
	add.s64 	%rd16, %rd1, %rd15;
	ld.local.u32 	%r14, [%rd16+4];
	shl.b32 	%r15, %r928, 5;
	mov.b32 	%r934, 0;
$L__BB10_6:
	.pragma "nounroll";
	shr.u32 	%r559, %r14, %r934;
	and.b32  	%r560, %r559, 1;
	setp.eq.b32 	%p4, %r560, 1;
	not.pred 	%p5, %p4;
	add.s32 	%r561, %r15, %r934;
	mul.lo.s32 	%r562, %r561, 5;
	mul.wide.u32 	%rd17, %r562, 4;
	add.s64 	%rd6, %rd5, %rd17;
	@%p5 bra 	$L__BB10_8;
	ld.global.u32 	%r563, [%rd6];
	xor.b32  	%r939, %r939, %r563;
	ld.global.u32 	%r564, [%rd6+4];
	xor.b32  	%r938, %r938, %r564;
	ld.global.u32 	%r565, [%rd6+8];
	xor.b32  	%r937, %r937, %r565;
	ld.global.u32 	%r566, [%rd6+12];
	xor.b32  	%r936, %r936, %r566;
	ld.global.u32 	%r567, [%rd6+16];
	xor.b32  	%r935, %r935, %r567;
$L__BB10_8:
	and.b32  	%r569, %r559, 2;
	setp.eq.s32 	%p6, %r569, 0;
	@%p6 bra 	$L__BB10_10;
	ld.global.u32 	%r570, [%rd6+20];
	xor.b32  	%r939, %r939, %r570;
	ld.global.u32 	%r571, [%rd6+24];
	xor.b32  	%r938, %r938, %r571;
	ld.global.u32 	%r572, [%rd6+28];
	xor.b32  	%r937, %r937, %r572;
	ld.global.u32 	%r573, [%rd6+32];
	xor.b32  	%r936, %r936, %r573;
	ld.global.u32 	%r574, [%rd6+36];
	xor.b32  	%r935, %r935, %r574;
$L__BB10_10:
	and.b32  	%r576, %r559, 4;
	setp.eq.s32 	%p7, %r576, 0;
	@%p7 bra 	$L__BB10_12;
	ld.global.u32 	%r577, [%rd6+40];
	xor.b32  	%r939, %r939, %r577;
	ld.global.u32 	%r578, [%rd6+44];
	xor.b32  	%r938, %r938, %r578;
	ld.global.u32 	%r579, [%rd6+48];
	xor.b32  	%r937, %r937, %r579;
	ld.global.u32 	%r580, [%rd6+52];
	xor.b32  	%r936, %r936, %r580;
	ld.global.u32 	%r581, [%rd6+56];
	xor.b32  	%r935, %r935, %r581;
$L__BB10_12:
	and.b32  	%r583, %r559, 8;
	setp.eq.s32 	%p8, %r583, 0;
	@%p8 bra 	$L__BB10_14;
	ld.global.u32 	%r584, [%rd6+60];
	xor.b32  	%r939, %r939, %r584;
	ld.global.u32 	%r585, [%rd6+64];
	xor.b32  	%r938, %r938, %r585;
	ld.global.u32 	%r586, [%rd6+68];
	xor.b32  	%r937, %r937, %r586;
	ld.global.u32 	%r587, [%rd6+72];
	xor.b32  	%r936, %r936, %r587;
	ld.global.u32 	%r588, [%rd6+76];
	xor.b32  	%r935, %r935, %r588;
$L__BB10_14:
	and.b32  	%r590, %r559, 16;
	setp.eq.s32 	%p9, %r590, 0;
	@%p9 bra 	$L__BB10_16;
	ld.global.u32 	%r591, [%rd6+80];
	xor.b32  	%r939, %r939, %r591;
	ld.global.u32 	%r592, [%rd6+84];
	xor.b32  	%r938, %r938, %r592;
	ld.global.u32 	%r593, [%rd6+88];
	xor.b32  	%r937, %r937, %r593;
	ld.global.u32 	%r594, [%rd6+92];
	xor.b32  	%r936, %r936, %r594;
	ld.global.u32 	%r595, [%rd6+96];
	xor.b32  	%r935, %r935, %r595;
$L__BB10_16:
	and.b32  	%r597, %r559, 32;
	setp.eq.s32 	%p10, %r597, 0;
	@%p10 bra 	$L__BB10_18;
	ld.global.u32 	%r598, [%rd6+100];
	xor.b32  	%r939, %r939, %r598;
	ld.global.u32 	%r599, [%rd6+104];
	xor.b32  	%r938, %r938, %r599;
	ld.global.u32 	%r600, [%rd6+108];
	xor.b32  	%r937, %r937, %r600;
	ld.global.u32 	%r601, [%rd6+112];
	xor.b32  	%r936, %r936, %r601;
	ld.global.u32 	%r602, [%rd6+116];
	xor.b32  	%r935, %r935, %r602;
$L__BB10_18:
	and.b32  	%r604, %r559, 64;
	setp.eq.s32 	%p11, %r604, 0;
	@%p11 bra 	$L__BB10_20;
	ld.global.u32 	%r605, [%rd6+120];
	xor.b32  	%r939, %r939, %r605;
	ld.global.u32 	%r606, [%rd6+124];
	xor.b32  	%r938, %r938, %r606;
	ld.global.u32 	%r607, [%rd6+128];
	xor.b32  	%r937, %r937, %r607;
	ld.global.u32 	%r608, [%rd6+132];
	xor.b32  	%r936, %r936, %r608;
	ld.global.u32 	%r609, [%rd6+136];
	xor.b32  	%r935, %r935, %r609;
$L__BB10_20:
	and.b32  	%r611, %r559, 128;
	setp.eq.s32 	%p12, %r611, 0;
	@%p12 bra 	$L__BB10_22;
	ld.global.u32 	%r612, [%rd6+140];
	xor.b32  	%r939, %r939, %r612;
	ld.global.u32 	%r613, [%rd6+144];
	xor.b32  	%r938, %r938, %r613;
	ld.global.u32 	%r614, [%rd6+148];
	xor.b32  	%r937, %r937, %r614;
	ld.global.u32 	%r615, [%rd6+152];
	xor.b32  	%r936, %r936, %r615;
	ld.global.u32 	%r616, [%rd6+156];
	xor.b32  	%r935, %r935, %r616;
$L__BB10_22:
	and.b32  	%r618, %r559, 256;
	setp.eq.s32 	%p13, %r618, 0;
	@%p13 bra 	$L__BB10_24;
	ld.global.u32 	%r619, [%rd6+160];
	xor.b32  	%r939, %r939, %r619;
	ld.global.u32 	%r620, [%rd6+164];
	xor.b32  	%r938, %r938, %r620;
	ld.global.u32 	%r621, [%rd6+168];
	xor.b32  	%r937, %r937, %r621;
	ld.global.u32 	%r622, [%rd6+172];
	xor.b32  	%r936, %r936, %r622;
	ld.global.u32 	%r623, [%rd6+176];
	xor.b32  	%r935, %r935, %r623;
$L__BB10_24:
	and.b32  	%r625, %r559, 512;
	setp.eq.s32 	%p14, %r625, 0;
	@%p14 bra 	$L__BB10_26;
	ld.global.u32 	%r626, [%rd6+180];
	xor.b32  	%r939, %r939, %r626;
	ld.global.u32 	%r627, [%rd6+184];
	xor.b32  	%r938, %r938, %r627;
	ld.global.u32 	%r628, [%rd6+188];
	xor.b32  	%r937, %r937, %r628;
	ld.global.u32 	%r629, [%rd6+192];
	xor.b32  	%r936, %r936, %r629;
	ld.global.u32 	%r630, [%rd6+196];
	xor.b32  	%r935, %r935, %r630;
$L__BB10_26:
	and.b32  	%r632, %r559, 1024;
	setp.eq.s32 	%p15, %r632, 0;
	@%p15 bra 	$L__BB10_28;
	ld.global.u32 	%r633, [%rd6+200];
	xor.b32  	%r939, %r939, %r633;
	ld.global.u32 	%r634, [%rd6+204];
	xor.b32  	%r938, %r938, %r634;
	ld.global.u32 	%r635, [%rd6+208];
	xor.b32  	%r937, %r937, %r635;
	ld.global.u32 	%r636, [%rd6+212];
	xor.b32  	%r936, %r936, %r636;
	ld.global.u32 	%r637, [%rd6+216];
	xor.b32  	%r935, %r935, %r637;
$L__BB10_28:
	and.b32  	%r639, %r559, 2048;
	setp.eq.s32 	%p16, %r639, 0;
	@%p16 bra 	$L__BB10_30;
	ld.global.u32 	%r640, [%rd6+220];
	xor.b32  	%r939, %r939, %r640;
	ld.global.u32 	%r641, [%rd6+224];
	xor.b32  	%r938, %r938, %r641;
	ld.global.u32 	%r642, [%rd6+228];
	xor.b32  	%r937, %r937, %r642;
	ld.global.u32 	%r643, [%rd6+232];
	xor.b32  	%r936, %r936, %r643;
	ld.global.u32 	%r644, [%rd6+236];
	xor.b32  	%r935, %r935, %r644;
$L__BB10_30:
	and.b32  	%r646, %r559, 4096;
	setp.eq.s32 	%p17, %r646, 0;
	@%p17 bra 	$L__BB10_32;
	ld.global.u32 	%r647, [%rd6+240];
	xor.b32  	%r939, %r939, %r647;
	ld.global.u32 	%r648, [%rd6+244];
	xor.b32  	%r938, %r938, %r648;
	ld.global.u32 	%r649, [%rd6+248];
	xor.b32  	%r937, %r937, %r649;
	ld.global.u32 	%r650, [%rd6+252];
	xor.b32  	%r936, %r936, %r650;
	ld.global.u32 	%r651, [%rd6+256];
	xor.b32  	%r935, %r935, %r651;
$L__BB10_32:
	and.b32  	%r653, %r559, 8192;
	setp.eq.s32 	%p18, %r653, 0;
	@%p18 bra 	$L__BB10_34;
	ld.global.u32 	%r654, [%rd6+260];
	xor.b32  	%r939, %r939, %r654;
	ld.global.u32 	%r655, [%rd6+264];
	xor.b32  	%r938, %r938, %r655;
	ld.global.u32 	%r656, [%rd6+268];
	xor.b32  	%r937, %r937, %r656;
	ld.global.u32 	%r657, [%rd6+272];
	xor.b32  	%r936, %r936, %r657;
	ld.global.u32 	%r658, [%rd6+276];
	xor.b32  	%r935, %r935, %r658;
$L__BB10_34:
	and.b32  	%r660, %r559, 16384;
	setp.eq.s32 	%p19, %r660, 0;
	@%p19 bra 	$L__BB10_36;
	ld.global.u32 	%r661, [%rd6+280];
	xor.b32  	%r939, %r939, %r661;
	ld.global.u32 	%r662, [%rd6+284];
	xor.b32  	%r938, %r938, %r662;
	ld.global.u32 	%r663, [%rd6+288];
	xor.b32  	%r937, %r937, %r663;
	ld.global.u32 	%r664, [%rd6+292];
	xor.b32  	%r936, %r936, %r664;
	ld.global.u32 	%r665, [%rd6+296];
	xor.b32  	%r935, %r935, %r665;
$L__BB10_36:
	and.b32  	%r667, %r559, 32768;
	setp.eq.s32 	%p20, %r667, 0;
	@%p20 bra 	$L__BB10_38;
	ld.global.u32 	%r668, [%rd6+300];
	xor.b32  	%r939, %r939, %r668;
	ld.global.u32 	%r669, [%rd6+304];
	xor.b32  	%r938, %r938, %r669;
	ld.global.u32 	%r670, [%rd6+308];
	xor.b32  	%r937, %r937, %r670;
	ld.global.u32 	%r671, [%rd6+312];
	xor.b32  	%r936, %r936, %r671;
	ld.global.u32 	%r672, [%rd6+316];
	xor.b32  	%r935, %r935, %r672;
$L__BB10_38:
	add.s32 	%r934, %r934, 16;
	setp.ne.s32 	%p21, %r934, 32;
	@%p21 bra 	$L__BB10_6;
	mad.lo.s32 	%r673, %r928, -31, %r15;
	add.s32 	%r928, %r673, 1;
	setp.ne.s32 	%p22, %r928, 5;
	@%p22 bra 	$L__BB10_5;
	st.local.u32 	[%rd1+4], %r939;
	st.local.v2.u32 	[%rd1+8], {%r938, %r937};
	st.local.v2.u32 	[%rd1+16], {%r936, %r935};
	setp.eq.s64 	%p23, %rd4, 1;
	@%p23 bra 	$L__BB10_115;
	mov.b32 	%r935, 0;
	mov.u32 	%r1028, %r935;
	mov.u32 	%r1029, %r935;
	mov.u32 	%r1030, %r935;
	mov.u32 	%r939, %r935;
	mov.u32 	%r1020, %r935;
$L__BB10_42:
	mul.wide.u32 	%rd18, %r1020, 4;
	add.s64 	%rd19, %rd1, %rd18;
	ld.local.u32 	%r190, [%rd19+4];
	shl.b32 	%r191, %r1020, 5;
	mov.b32 	%r1026, 0;
$L__BB10_43:
	.pragma "nounroll";
	shr.u32 	%r676, %r190, %r1026;
	and.b32  	%r677, %r676, 1;
	setp.eq.b32 	%p24, %r677, 1;
	not.pred 	%p25, %p24;
	add.s32 	%r678, %r191, %r1026;
	mul.lo.s32 	%r679, %r678, 5;
	mul.wide.u32 	%rd20, %r679, 4;
	add.s64 	%rd7, %rd5, %rd20;
	@%p25 bra 	$L__BB10_45;
	ld.global.u32 	%r680, [%rd7];
	xor.b32  	%r939, %r939, %r680;
	ld.global.u32 	%r681, [%rd7+4];
	xor.b32  	%r1030, %r1030, %r681;
	ld.global.u32 	%r682, [%rd7+8];
	xor.b32  	%r1029, %r1029, %r682;
	ld.global.u32 	%r683, [%rd7+12];
	xor.b32  	%r1028, %r1028, %r683;
	ld.global.u32 	%r684, [%rd7+16];
	xor.b32  	%r935, %r935, %r684;
$L__BB10_45:
	and.b32  	%r686, %r676, 2;
	setp.eq.s32 	%p26, %r686, 0;
	@%p26 bra 	$L__BB10_47;
	ld.global.u32 	%r687, [%rd7+20];
	xor.b32  	%r939, %r939, %r687;
	ld.global.u32 	%r688, [%rd7+24];
	xor.b32  	%r1030, %r1030, %r688;
	ld.global.u32 	%r689, [%rd7+28];
	xor.b32  	%r1029, %r1029, %r689;
	ld.global.u32 	%r690, [%rd7+32];
	xor.b32  	%r1028, %r1028, %r690;
	ld.global.u32 	%r691, [%rd7+36];
	xor.b32  	%r935, %r935, %r691;
$L__BB10_47:
	and.b32  	%r693, %r676, 4;
	setp.eq.s32 	%p27, %r693, 0;
	@%p27 bra 	$L__BB10_49;
	ld.global.u32 	%r694, [%rd7+40];
	xor.b32  	%r939, %r939, %r694;
	ld.global.u32 	%r695, [%rd7+44];
	xor.b32  	%r1030, %r1030, %r695;
	ld.global.u32 	%r696, [%rd7+48];
	xor.b32  	%r1029, %r1029, %r696;
	ld.global.u32 	%r697, [%rd7+52];
	xor.b32  	%r1028, %r1028, %r697;
	ld.global.u32 	%r698, [%rd7+56];
	xor.b32  	%r935, %r935, %r698;
$L__BB10_49:
	and.b32  	%r700, %r676, 8;
	setp.eq.s32 	%p28, %r700, 0;
	@%p28 bra 	$L__BB10_51;
	ld.global.u32 	%r701, [%rd7+60];
	xor.b32  	%r939, %r939, %r701;
	ld.global.u32 	%r702, [%rd7+64];
	xor.b32  	%r1030, %r1030, %r702;
	ld.global.u32 	%r703, [%rd7+68];
	xor.b32  	%r1029, %r1029, %r703;
	ld.global.u32 	%r704, [%rd7+72];
	xor.b32  	%r1028, %r1028, %r704;
	ld.global.u32 	%r705, [%rd7+76];
	xor.b32  	%r935, %r935, %r705;
$L__BB10_51:
	and.b32  	%r707, %r676, 16;
	setp.eq.s32 	%p29, %r707, 0;
	@%p29 bra 	$L__BB10_53;
	ld.global.u32 	%r708, [%rd7+80];
	xor.b32  	%r939, %r939, %r708;
	ld.global.u32 	%r709, [%rd7+84];
	xor.b32  	%r1030, %r1030, %r709;
	ld.global.u32 	%r710, [%rd7+88];
	xor.b32  	%r1029, %r1029, %r710;
	ld.global.u32 	%r711, [%rd7+92];
	xor.b32  	%r1028, %r1028, %r711;
	ld.global.u32 	%r712, [%rd7+96];
	xor.b32  	%r935, %r935, %r712;
$L__BB10_53:
	and.b32  	%r714, %r676, 32;
	setp.eq.s32 	%p30, %r714, 0;
	@%p30 bra 	$L__BB10_55;
	ld.global.u32 	%r715, [%rd7+100];
	xor.b32  	%r939, %r939, %r715;
	ld.global.u32 	%r716, [%rd7+104];
	xor.b32  	%r1030, %r1030, %r716;
	ld.global.u32 	%r717, [%rd7+108];
	xor.b32  	%r1029, %r1029, %r717;
	ld.global.u32 	%r718, [%rd7+112];
	xor.b32  	%r1028, %r1028, %r718;
	ld.global.u32 	%r719, [%rd7+116];
	xor.b32  	%r935, %r935, %r719;
$L__BB10_55:
	and.b32  	%r721, %r676, 64;
	setp.eq.s32 	%p31, %r721, 0;
	@%p31 bra 	$L__BB10_57;
	ld.global.u32 	%r722, [%rd7+120];
	xor.b32  	%r939, %r939, %r722;
	ld.global.u32 	%r723, [%rd7+124];
	xor.b32  	%r1030, %r1030, %r723;
	ld.global.u32 	%r724, [%rd7+128];
	xor.b32  	%r1029, %r1029, %r724;
	ld.global.u32 	%r725, [%rd7+132];
	xor.b32  	%r1028, %r1028, %r725;
	ld.global.u32 	%r726, [%rd7+136];
	xor.b32  	%r935, %r935, %r726;
$L__BB10_57:
	and.b32  	%r728, %r676, 128;
	setp.eq.s32 	%p32, %r728, 0;
	@%p32 bra 	$L__BB10_59;
	ld.global.u32 	%r729, [%rd7+140];
	xor.b32  	%r939, %r939, %r729;
	ld.global.u32 	%r730, [%rd7+144];
	xor.b32  	%r1030, %r1030, %r730;
	ld.global.u32 	%r731, [%rd7+148];
	xor.b32  	%r1029, %r1029, %r731;
	ld.global.u32 	%r732, [%rd7+152];
	xor.b32  	%r1028, %r1028, %r732;
	ld.global.u32 	%r733, [%rd7+156];
	xor.b32  	%r935, %r935, %r733;
$L__BB10_59:
	and.b32  	%r735, %r676, 256;
	setp.eq.s32 	%p33, %r735, 0;
	@%p33 bra 	$L__BB10_61;
	ld.global.u32 	%r736, [%rd7+160];
	xor.b32  	%r939, %r939, %r736;
	ld.global.u32 	%r737, [%rd7+164];
	xor.b32  	%r1030, %r1030, %r737;
	ld.global.u32 	%r738, [%rd7+168];
	xor.b32  	%r1029, %r1029, %r738;
	ld.global.u32 	%r739, [%rd7+172];
	xor.b32  	%r1028, %r1028, %r739;
	ld.global.u32 	%r740, [%rd7+176];
	xor.b32  	%r935, %r935, %r740;
$L__BB10_61:
	and.b32  	%r742, %r676, 512;
	setp.eq.s32 	%p34, %r742, 0;
	@%p34 bra 	$L__BB10_63;
	ld.global.u32 	%r743, [%rd7+180];
	xor.b32  	%r939, %r939, %r743;
	ld.global.u32 	%r744, [%rd7+184];
	xor.b32  	%r1030, %r1030, %r744;
	ld.global.u32 	%r745, [%rd7+188];
	xor.b32  	%r1029, %r1029, %r745;
	ld.global.u32 	%r746, [%rd7+192];
	xor.b32  	%r1028, %r1028, %r746;
	ld.global.u32 	%r747, [%rd7+196];
	xor.b32  	%r935, %r935, %r747;
$L__BB10_63:
	and.b32  	%r749, %r676, 1024;
	setp.eq.s32 	%p35, %r749, 0;
	@%p35 bra 	$L__BB10_65;
	ld.global.u32 	%r750, [%rd7+200];
	xor.b32  	%r939, %r939, %r750;
	ld.global.u32 	%r751, [%rd7+204];
	xor.b32  	%r1030, %r1030, %r751;
	ld.global.u32 	%r752, [%rd7+208];
	xor.b32  	%r1029, %r1029, %r752;
	ld.global.u32 	%r753, [%rd7+212];
	xor.b32  	%r1028, %r1028, %r753;
	ld.global.u32 	%r754, [%rd7+216];
	xor.b32  	%r935, %r935, %r754;
$L__BB10_65:
	and.b32  	%r756, %r676, 2048;
	setp.eq.s32 	%p36, %r756, 0;
	@%p36 bra 	$L__BB10_67;
	ld.global.u32 	%r757, [%rd7+220];
	xor.b32  	%r939, %r939, %r757;
	ld.global.u32 	%r758, [%rd7+224];
	xor.b32  	%r1030, %r1030, %r758;
	ld.global.u32 	%r759, [%rd7+228];
	xor.b32  	%r1029, %r1029, %r759;
	ld.global.u32 	%r760, [%rd7+232];
	xor.b32  	%r1028, %r1028, %r760;
	ld.global.u32 	%r761, [%rd7+236];
	xor.b32  	%r935, %r935, %r761;
$L__BB10_67:
	and.b32  	%r763, %r676, 4096;
	setp.eq.s32 	%p37, %r763, 0;
	@%p37 bra 	$L__BB10_69;
	ld.global.u32 	%r764, [%rd7+240];
	xor.b32  	%r939, %r939, %r764;
	ld.global.u32 	%r765, [%rd7+244];
	xor.b32  	%r1030, %r1030, %r765;
	ld.global.u32 	%r766, [%rd7+248];
	xor.b32  	%r1029, %r1029, %r766;
	ld.global.u32 	%r767, [%rd7+252];
	xor.b32  	%r1028, %r1028, %r767;
	ld.global.u32 	%r768, [%rd7+256];
	xor.b32  	%r935, %r935, %r768;
$L__BB10_69:
	and.b32  	%r770, %r676, 8192;
	setp.eq.s32 	%p38, %r770, 0;
	@%p38 bra 	$L__BB10_71;
	ld.global.u32 	%r771, [%rd7+260];
	xor.b32  	%r939, %r939, %r771;
	ld.global.u32 	%r772, [%rd7+264];
	xor.b32  	%r1030, %r1030, %r772;
	ld.global.u32 	%r773, [%rd7+268];
	xor.b32  	%r1029, %r1029, %r773;
	ld.global.u32 	%r774, [%rd7+272];
	xor.b32  	%r1028, %r1028, %r774;
	ld.global.u32 	%r775, [%rd7+276];
	xor.b32  	%r935, %r935, %r775;
$L__BB10_71:
	and.b32  	%r777, %r676, 16384;
	setp.eq.s32 	%p39, %r777, 0;
	@%p39 bra 	$L__BB10_73;
	ld.global.u32 	%r778, [%rd7+280];
	xor.b32  	%r939, %r939, %r778;
	ld.global.u32 	%r779, [%rd7+284];
	xor.b32  	%r1030, %r1030, %r779;
	ld.global.u32 	%r780, [%rd7+288];
	xor.b32  	%r1029, %r1029, %r780;
	ld.global.u32 	%r781, [%rd7+292];
	xor.b32  	%r1028, %r1028, %r781;
	ld.global.u32 	%r782, [%rd7+296];
	xor.b32  	%r935, %r935, %r782;
$L__BB10_73:
	and.b32  	%r784, %r676, 32768;
	setp.eq.s32 	%p40, %r784, 0;
	@%p40 bra 	$L__BB10_75;
	ld.global.u32 	%r785, [%rd7+300];
	xor.b32  	%r939, %r939, %r785;
	ld.global.u32 	%r786, [%rd7+304];
	xor.b32  	%r1030, %r1030, %r786;
	ld.global.u32 	%r787, [%rd7+308];
	xor.b32  	%r1029, %r1029, %r787;
	ld.global.u32 	%r788, [%rd7+312];
	xor.b32  	%r1028, %r1028, %r788;
	ld.global.u32 	%r789, [%rd7+316];
	xor.b32  	%r935, %r935, %r789;
$L__BB10_75:
	add.s32 	%r1026, %r1026, 16;
	setp.ne.s32 	%p41, %r1026, 32;
	@%p41 bra 	$L__BB10_43;
	mad.lo.s32 	%r790, %r1020, -31, %r191;
	add.s32 	%r1020, %r790, 1;
	setp.ne.s32 	%p42, %r1020, 5;
	@%p42 bra 	$L__BB10_42;
	st.local.u32 	[%rd1+4], %r939;
	st.local.v2.u32 	[%rd1+8], {%r1030, %r1029};
	st.local.v2.u32 	[%rd1+16], {%r1028, %r935};
	setp.ne.s64 	%p43, %rd4, 3;
	@%p43 bra 	$L__BB10_115;
	mov.b32 	%r935, 0;
	mov.u32 	%r1120, %r935;
	mov.u32 	%r1121, %r935;
	mov.u32 	%r1122, %r935;
	mov.u32 	%r939, %r935;
	mov.u32 	%r1112, %r935;
$L__BB10_79:
	mul.wide.u32 	%rd21, %r1112, 4;
	add.s64 	%rd22, %rd1, %rd21;
	ld.local.u32 	%r366, [%rd22+4];
	shl.b32 	%r367, %r1112, 5;
	mov.b32 	%r1118, 0;
$L__BB10_80:
	.pragma "nounroll";
	shr.u32 	%r793, %r366, %r1118;
	and.b32  	%r794, %r793, 1;
	setp.eq.b32 	%p44, %r794, 1;
	not.pred 	%p45, %p44;
	add.s32 	%r795, %r367, %r1118;
	mul.lo.s32 	%r796, %r795, 5;
	mul.wide.u32 	%rd23, %r796, 4;
	add.s64 	%rd8, %rd5, %rd23;
	@%p45 bra 	$L__BB10_82;
	ld.global.u32 	%r797, [%rd8];
	xor.b32  	%r939, %r939, %r797;
	ld.global.u32 	%r798, [%rd8+4];
	xor.b32  	%r1122, %r1122, %r798;
	ld.global.u32 	%r799, [%rd8+8];
	xor.b32  	%r1121, %r1121, %r799;
	ld.global.u32 	%r800, [%rd8+12];
	xor.b32  	%r1120, %r1120, %r800;
	ld.global.u32 	%r801, [%rd8+16];
	xor.b32  	%r935, %r935, %r801;
$L__BB10_82:
	and.b32  	%r803, %r793, 2;
	setp.eq.s32 	%p46, %r803, 0;
	@%p46 bra 	$L__BB10_84;
	ld.global.u32 	%r804, [%rd8+20];
	xor.b32  	%r939, %r939, %r804;
	ld.global.u32 	%r805, [%rd8+24];
	xor.b32  	%r1122, %r1122, %r805;
	ld.global.u32 	%r806, [%rd8+28];
	xor.b32  	%r1121, %r1121, %r806;
	ld.global.u32 	%r807, [%rd8+32];
	xor.b32  	%r1120, %r1120, %r807;
	ld.global.u32 	%r808, [%rd8+36];
	xor.b32  	%r935, %r935, %r808;
$L__BB10_84:
	and.b32  	%r810, %r793, 4;
	setp.eq.s32 	%p47, %r810, 0;
	@%p47 bra 	$L__BB10_86;
	ld.global.u32 	%r811, [%rd8+40];
	xor.b32  	%r939, %r939, %r811;
	ld.global.u32 	%r812, [%rd8+44];
	xor.b32  	%r1122, %r1122, %r812;
	ld.global.u32 	%r813, [%rd8+48];
	xor.b32  	%r1121, %r1121, %r813;
	ld.global.u32 	%r814, [%rd8+52];
	xor.b32  	%r1120, %r1120, %r814;
	ld.global.u32 	%r815, [%rd8+56];
	xor.b32  	%r935, %r935, %r815;
$L__BB10_86:
	and.b32  	%r817, %r793, 8;
	setp.eq.s32 	%p48, %r817, 0;
	@%p48 bra 	$L__BB10_88;
	ld.global.u32 	%r818, [%rd8+60];
	xor.b32  	%r939, %r939, %r818;
	ld.global.u32 	%r819, [%rd8+64];
	xor.b32  	%r1122, %r1122, %r819;
	ld.global.u32 	%r820, [%rd8+68];
	xor.b32  	%r1121, %r1121, %r820;
	ld.global.u32 	%r821, [%rd8+72];
	xor.b32  	%r1120, %r1120, %r821;
	ld.global.u32 	%r822, [%rd8+76];
	xor.b32  	%r935, %r935, %r822;
$L__BB10_88:
	and.b32  	%r824, %r793, 16;
	setp.eq.s32 	%p49, %r824, 0;
	@%p49 bra 	$L__BB10_90;
	ld.global.u32 	%r825, [%rd8+80];
	xor.b32  	%r939, %r939, %r825;
	ld.global.u32 	%r826, [%rd8+84];
	xor.b32  	%r1122, %r1122, %r826;
	ld.global.u32 	%r827, [%rd8+88];
	xor.b32  	%r1121, %r1121, %r827;
	ld.global.u32 	%r828, [%rd8+92];
	xor.b32  	%r1120, %r1120, %r828;
	ld.global.u32 	%r829, [%rd8+96];
	xor.b32  	%r935, %r935, %r829;
$L__BB10_90:
	and.b32  	%r831, %r793, 32;
	setp.eq.s32 	%p50, %r831, 0;
	@%p50 bra 	$L__BB10_92;
	ld.global.u32 	%r832, [%rd8+100];
	xor.b32  	%r939, %r939, %r832;
	ld.global.u32 	%r833, [%rd8+104];
	xor.b32  	%r1122, %r1122, %r833;
	ld.global.u32 	%r834, [%rd8+108];
	xor.b32  	%r1121, %r1121, %r834;
	ld.global.u32 	%r835, [%rd8+112];
	xor.b32  	%r1120, %r1120, %r835;
	ld.global.u32 	%r836, [%rd8+116];
	xor.b32  	%r935, %r935, %r836;
$L__BB10_92:
	and.b32  	%r838, %r793, 64;
	setp.eq.s32 	%p51, %r838, 0;
	@%p51 bra 	$L__BB10_94;
	ld.global.u32 	%r839, [%rd8+120];
	xor.b32  	%r939, %r939, %r839;
	ld.global.u32 	%r840, [%rd8+124];
	xor.b32  	%r1122, %r1122, %r840;
	ld.global.u32 	%r841, [%rd8+128];
	xor.b32  	%r1121, %r1121, %r841;
	ld.global.u32 	%r842, [%rd8+132];
	xor.b32  	%r1120, %r1120, %r842;
	ld.global.u32 	%r843, [%rd8+136];
	xor.b32  	%r935, %r935, %r843;
$L__BB10_94:
	and.b32  	%r845, %r793, 128;
	setp.eq.s32 	%p52, %r845, 0;
	@%p52 bra 	$L__BB10_96;
	ld.global.u32 	%r846, [%rd8+140];
	xor.b32  	%r939, %r939, %r846;
	ld.global.u32 	%r847, [%rd8+144];
	xor.b32  	%r1122, %r1122, %r847;
	ld.global.u32 	%r848, [%rd8+148];
	xor.b32  	%r1121, %r1121, %r848;
	ld.global.u32 	%r849, [%rd8+152];
	xor.b32  	%r1120, %r1120, %r849;
	ld.global.u32 	%r850, [%rd8+156];
	xor.b32  	%r935, %r935, %r850;
$L__BB10_96:
	and.b32  	%r852, %r793, 256;
	setp.eq.s32 	%p53, %r852, 0;
	@%p53 bra 	$L__BB10_98;
	ld.global.u32 	%r853, [%rd8+160];
	xor.b32  	%r939, %r939, %r853;
	ld.global.u32 	%r854, [%rd8+164];
	xor.b32  	%r1122, %r1122, %r854;
	ld.global.u32 	%r855, [%rd8+168];
	xor.b32  	%r1121, %r1121, %r855;
	ld.global.u32 	%r856, [%rd8+172];
	xor.b32  	%r1120, %r1120, %r856;
	ld.global.u32 	%r857, [%rd8+176];
	xor.b32  	%r935, %r935, %r857;
$L__BB10_98:
	and.b32  	%r859, %r793, 512;
	setp.eq.s32 	%p54, %r859, 0;
	@%p54 bra 	$L__BB10_100;
	ld.global.u32 	%r860, [%rd8+180];
	xor.b32  	%r939, %r939, %r860;
	ld.global.u32 	%r861, [%rd8+184];
	xor.b32  	%r1122, %r1122, %r861;
	ld.global.u32 	%r862, [%rd8+188];
	xor.b32  	%r1121, %r1121, %r862;
	ld.global.u32 	%r863, [%rd8+192];
	xor.b32  	%r1120, %r1120, %r863;
	ld.global.u32 	%r864, [%rd8+196];
	xor.b32  	%r935, %r935, %r864;
$L__BB10_100:
	and.b32  	%r866, %r793, 1024;
	setp.eq.s32 	%p55, %r866, 0;
	@%p55 bra 	$L__BB10_102;
	ld.global.u32 	%r867, [%rd8+200];
	xor.b32  	%r939, %r939, %r867;
	ld.global.u32 	%r868, [%rd8+204];
	xor.b32  	%r1122, %r1122, %r868;
	ld.global.u32 	%r869, [%rd8+208];
	xor.b32  	%r1121, %r1121, %r869;
	ld.global.u32 	%r870, [%rd8+212];
	xor.b32  	%r1120, %r1120, %r870;
	ld.global.u32 	%r871, [%rd8+216];
	xor.b32  	%r935, %r935, %r871;
$L__BB10_102:
	and.b32  	%r873, %r793, 2048;
	setp.eq.s32 	%p56, %r873, 0;
	@%p56 bra 	$L__BB10_104;
	ld.global.u32 	%r874, [%rd8+220];
	xor.b32  	%r939, %r939, %r874;
	ld.global.u32 	%r875, [%rd8+224];
	xor.b32  	%r1122, %r1122, %r875;
	ld.global.u32 	%r876, [%rd8+228];
	xor.b32  	%r1121, %r1121, %r876;
	ld.global.u32 	%r877, [%rd8+232];
	xor.b32  	%r1120, %r1120, %r877;
	ld.global.u32 	%r878, [%rd8+236];
	xor.b32  	%r935, %r935, %r878;
$L__BB10_104:
	and.b32  	%r880, %r793, 4096;
	setp.eq.s32 	%p57, %r880, 0;
	@%p57 bra 	$L__BB10_106;
	ld.global.u32 	%r881, [%rd8+240];
	xor.b32  	%r939, %r939, %r881;
	ld.global.u32 	%r882, [%rd8+244];
	xor.b32  	%r1122, %r1122, %r882;
	ld.global.u32 	%r883, [%rd8+248];
	xor.b32  	%r1121, %r1121, %r883;
	ld.global.u32 	%r884, [%rd8+252];
	xor.b32  	%r1120, %r1120, %r884;
	ld.global.u32 	%r885, [%rd8+256];
	xor.b32  	%r935, %r935, %r885;
$L__BB10_106:
	and.b32  	%r887, %r793, 8192;
	setp.eq.s32 	%p58, %r887, 0;
	@%p58 bra 	$L__BB10_108;
	ld.global.u32 	%r888, [%rd8+260];
	xor.b32  	%r939, %r939, %r888;
	ld.global.u32 	%r889, [%rd8+264];
	xor.b32  	%r1122, %r1122, %r889;
	ld.global.u32 	%r890, [%rd8+268];
	xor.b32  	%r1121, %r1121, %r890;
	ld.global.u32 	%r891, [%rd8+272];
	xor.b32  	%r1120, %r1120, %r891;
	ld.global.u32 	%r892, [%rd8+276];
	xor.b32  	%r935, %r935, %r892;
$L__BB10_108:
	and.b32  	%r894, %r793, 16384;
	setp.eq.s32 	%p59, %r894, 0;
	@%p59 bra 	$L__BB10_110;
	ld.global.u32 	%r895, [%rd8+280];
	xor.b32  	%r939, %r939, %r895;
	ld.global.u32 	%r896, [%rd8+284];
	xor.b32  	%r1122, %r1122, %r896;
	ld.global.u32 	%r897, [%rd8+288];
	xor.b32  	%r1121, %r1121, %r897;
	ld.global.u32 	%r898, [%rd8+292];
	xor.b32  	%r1120, %r1120, %r898;
	ld.global.u32 	%r899, [%rd8+296];
	xor.b32  	%r935, %r935, %r899;
$L__BB10_110:
	and.b32  	%r901, %r793, 32768;
	setp.eq.s32 	%p60, %r901, 0;
	@%p60 bra 	$L__BB10_112;
	ld.global.u32 	%r902, [%rd8+300];
	xor.b32  	%r939, %r939, %r902;
	ld.global.u32 	%r903, [%rd8+304];
	xor.b32  	%r1122, %r1122, %r903;
	ld.global.u32 	%r904, [%rd8+308];
	xor.b32  	%r1121, %r1121, %r904;
	ld.global.u32 	%r905, [%rd8+312];
	xor.b32  	%r1120, %r1120, %r905;
	ld.global.u32 	%r906, [%rd8+316];
	xor.b32  	%r935, %r935, %r906;
$L__BB10_112:
	add.s32 	%r1118, %r1118, 16;
	setp.ne.s32 	%p61, %r1118, 32;
	@%p61 bra 	$L__BB10_80;
	mad.lo.s32 	%r907, %r1112, -31, %r367;
	add.s32 	%r1112, %r907, 1;
	setp.ne.s32 	%p62, %r1112, 5;
	@%p62 bra 	$L__BB10_79;
	st.local.u32 	[%rd1+4], %r939;
	st.local.v2.u32 	[%rd1+8], {%r1122, %r1121};
	st.local.v2.u32 	[%rd1+16], {%r1120, %r935};
$L__BB10_115:
	shr.u64 	%rd27, %rd3, 2;
	add.s32 	%r922, %r922, 1;
	setp.gt.u64 	%p63, %rd3, 3;
	@%p63 bra 	$L__BB10_3;
$L__BB10_116:
	shr.u32 	%r908, %r939, 2;
	xor.b32  	%r909, %r908, %r939;
	shl.b32 	%r910, %r935, 4;
	shl.b32 	%r911, %r909, 1;
	xor.b32  	%r912, %r911, %r910;
	xor.b32  	%r913, %r912, %r909;
	xor.b32  	%r914, %r913, %r935;
	add.s32 	%r915, %r2, %r914;
	add.s32 	%r916, %r915, 362437;
	setp.eq.s32 	%p64, %r541, 0;
	or.b32  	%r917, %r916, 1;
	max.u32 	%r918, %r916, 1;
	selp.b32 	%r919, %r917, %r918, %p64;
	cvta.to.global.u64 	%rd24, %rd10;
	shl.b64 	%rd25, %rd2, 2;
	add.s64 	%rd26, %rd24, %rd25;
	st.global.u32 	[%rd26], %r919;
$L__BB10_117:
	ret;

}
	// .globl	_Z18generate_random_64Pmiyi
.visible .entry _Z18generate_random_64Pmiyi(
	.param .u64 .ptr .align 1 _Z18generate_random_64Pmiyi_param_0,
	.param .u32 _Z18generate_random_64Pmiyi_param_1,
	.param .u64 _Z18generate_random_64Pmiyi_param_2,
	.param .u32 _Z18generate_random_64Pmiyi_param_3
)
{
	.local .align 8 .b8 	__local_depot11[48];
	.reg .b64 	%SP;
	.reg .b64 	%SPL;
	.reg .pred 	%p<65>;
	.reg .b32 	%r<1215>;
	.reg .b64 	%rd<35>;

	mov.u64 	%SPL, __local_depot11;
	ld.param.u64 	%rd10, [_Z18generate_random_64Pmiyi_param_0];
	ld.param.u32 	%r546, [_Z18generate_random_64Pmiyi_param_1];
	ld.param.u64 	%rd11, [_Z18generate_random_64Pmiyi_param_2];
	ld.param.u32 	%r545, [_Z18generate_random_64Pmiyi_param_3];
	mov.u32 	%r547, %ctaid.x;
	mov.u32 	%r548, %ntid.x;
	mov.u32 	%r549, %tid.x;
	mad.lo.s32 	%r1, %r547, %r548, %r549;
	setp.ge.s32 	%p1, %r1, %r546;
	@%p1 bra 	$L__BB11_117;
	add.u64 	%rd1, %SPL, 0;
	cvt.s64.s32 	%rd2, %r1;
	cvt.u32.u64 	%r550, %rd11;
	xor.b32  	%r551, %r550, -1429050551;
	mul.lo.s32 	%r552, %r551, 1099087573;
	{ .reg .b32 tmp; mov.b64 {tmp, %r553}, %rd11; }
	xor.b32  	%r554, %r553, -136515619;
	mul.lo.s32 	%r555, %r554, -1703105765;
	add.s32 	%r556, %r552, %r555;
	add.s32 	%r2, %r556, 6615241;
	add.s32 	%r949, %r552, 123456789;
	st.local.v2.u32 	[%rd1], {%r2, %r949};
	xor.b32  	%r948, %r552, 362436069;
	add.s32 	%r557, %r555, 521288629;
	st.local.v2.u32 	[%rd1+8], {%r948, %r557};
	xor.b32  	%r558, %r555, 88675123;
	add.s32 	%r945, %r552, 5783321;
	st.local.v2.u32 	[%rd1+16], {%r558, %r945};
	setp.eq.s32 	%p2, %r1, 0;
	@%p2 bra 	$L__BB11_116;
	mov.b32 	%r932, 0;
	mov.u64 	%rd34, %rd2;
$L__BB11_3:
	mov.u64 	%rd3, %rd34;
	and.b64  	%rd4, %rd3, 3;
	setp.eq.s64 	%p3, %rd4, 0;
	@%p3 bra 	$L__BB11_115;
	mul.wide.u32 	%rd13, %r932, 3200;
	mov.u64 	%rd14, precalc_xorwow_matrix;
	add.s64 	%rd5, %rd14, %rd13;
	mov.b32 	%r945, 0;
	mov.u32 	%r946, %r945;
	mov.u32 	%r947, %r945;
	mov.u32 	%r948, %r945;
	mov.u32 	%r949, %r945;
	mov.u32 	%r938, %r945;
$L__BB11_5:
	mul.wide.u32 	%rd15, %r938, 4;
	add.s64 	%rd16, %rd1, %rd15;
	ld.local.u32 	%r16, [%rd16+4];
	shl.b32 	%r17, %r938, 5;
	mov.b32 	%r944, 0;
$L__BB11_6:
	.pragma "nounroll";
	shr.u32 	%r562, %r16, %r944;
	and.b32  	%r563, %r562, 1;
	setp.eq.b32 	%p4, %r563, 1;
	not.pred 	%p5, %p4;
	add.s32 	%r564, %r17, %r944;
	mul.lo.s32 	%r565, %r564, 5;
	mul.wide.u32 	%rd17, %r565, 4;
	add.s64 	%rd6, %rd5, %rd17;
	@%p5 bra 	$L__BB11_8;
	ld.global.u32 	%r566, [%rd6];
	xor.b32  	%r949, %r949, %r566;
	ld.global.u32 	%r567, [%rd6+4];
	xor.b32  	%r948, %r948, %r567;
	ld.global.u32 	%r568, [%rd6+8];
	xor.b32  	%r947, %r947, %r568;
	ld.global.u32 	%r569, [%rd6+12];
	xor.b32  	%r946, %r946, %r569;
	ld.global.u32 	%r570, [%rd6+16];
	xor.b32  	%r945, %r945, %r570;
$L__BB11_8:
	and.b32  	%r572, %r562, 2;
	setp.eq.s32 	%p6, %r572, 0;
	@%p6 bra 	$L__BB11_10;
	ld.global.u32 	%r573, [%rd6+20];
	xor.b32  	%r949, %r949, %r573;
	ld.global.u32 	%r574, [%rd6+24];
	xor.b32  	%r948, %r948, %r574;
	ld.global.u32 	%r575, [%rd6+28];
	xor.b32  	%r947, %r947, %r575;
	ld.global.u32 	%r576, [%rd6+32];
	xor.b32  	%r946, %r946, %r576;
	ld.global.u32 	%r577, [%rd6+36];
	xor.b32  	%r945, %r945, %r577;
$L__BB11_10:
	and.b32  	%r579, %r562, 4;
	setp.eq.s32 	%p7, %r579, 0;
	@%p7 bra 	$L__BB11_12;
	ld.global.u32 	%r580, [%rd6+40];
	xor.b32  	%r949, %r949, %r580;
	ld.global.u32 	%r581, [%rd6+44];
	xor.b32  	%r948, %r948, %r581;
	ld.global.u32 	%r582, [%rd6+48];
	xor.b32  	%r947, %r947, %r582;
	ld.global.u32 	%r583, [%rd6+52];
	xor.b32  	%r946, %r946, %r583;
	ld.global.u32 	%r584, [%rd6+56];
	xor.b32  	%r945, %r945, %r584;
$L__BB11_12:
	and.b32  	%r586, %r562, 8;
	setp.eq.s32 	%p8, %r586, 0;
	@%p8 bra 	$L__BB11_14;
	ld.global.u32 	%r587, [%rd6+60];
	xor.b32  	%r949, %r949, %r587;
	ld.global.u32 	%r588, [%rd6+64];
	xor.b32  	%r948, %r948, %r588;
	ld.global.u32 	%r589, [%rd6+68];
	xor.b32  	%r947, %r947, %r589;
	ld.global.u32 	%r590, [%rd6+72];
	xor.b32  	%r946, %r946, %r590;
	ld.global.u32 	%r591, [%rd6+76];
	xor.b32  	%r945, %r945, %r591;
$L__BB11_14:
	and.b32  	%r593, %r562, 16;
	setp.eq.s32 	%p9, %r593, 0;
	@%p9 bra 	$L__BB11_16;
	ld.global.u32 	%r594, [%rd6+80];
	xor.b32  	%r949, %r949, %r594;
	ld.global.u32 	%r595, [%rd6+84];
	xor.b32  	%r948, %r948, %r595;
	ld.global.u32 	%r596, [%rd6+88];
	xor.b32  	%r947, %r947, %r596;
	ld.global.u32 	%r597, [%rd6+92];
	xor.b32  	%r946, %r946, %r597;
	ld.global.u32 	%r598, [%rd6+96];
	xor.b32  	%r945, %r945, %r598;
$L__BB11_16:
	and.b32  	%r600, %r562, 32;
	setp.eq.s32 	%p10, %r600, 0;
	@%p10 bra 	$L__BB11_18;
	ld.global.u32 	%r601, [%rd6+100];
	xor.b32  	%r949, %r949, %r601;
	ld.global.u32 	%r602, [%rd6+104];
	xor.b32  	%r948, %r948, %r602;
	ld.global.u32 	%r603, [%rd6+108];
	xor.b32  	%r947, %r947, %r603;
	ld.global.u32 	%r604, [%rd6+112];
	xor.b32  	%r946, %r946, %r604;
	ld.global.u32 	%r605, [%rd6+116];
	xor.b32  	%r945, %r945, %r605;
$L__BB11_18:
	and.b32  	%r607, %r562, 64;
	setp.eq.s32 	%p11, %r607, 0;
	@%p11 bra 	$L__BB11_20;
	ld.global.u32 	%r608, [%rd6+120];
	xor.b32  	%r949, %r949, %r608;
	ld.global.u32 	%r609, [%rd6+124];
	xor.b32  	%r948, %r948, %r609;
	ld.global.u32 	%r610, [%rd6+128];
	xor.b32  	%r947, %r947, %r610;
	ld.global.u32 	%r611, [%rd6+132];
	xor.b32  	%r946, %r946, %r611;
	ld.global.u32 	%r612, [%rd6+136];
	xor.b32  	%r945, %r945, %r612;
$L__BB11_20:
	and.b32  	%r614, %r562, 128;
	setp.eq.s32 	%p12, %r614, 0;
	@%p12 bra 	$L__BB11_22;
	ld.global.u32 	%r615, [%rd6+140];
	xor.b32  	%r949, %r949, %r615;
	ld.global.u32 	%r616, [%rd6+144];
	xor.b32  	%r948, %r948, %r616;
	ld.global.u32 	%r617, [%rd6+148];
	xor.b32  	%r947, %r947, %r617;
	ld.global.u32 	%r618, [%rd6+152];
	xor.b32  	%r946, %r946, %r618;
	ld.global.u32 	%r619, [%rd6+156];
	xor.b32  	%r945, %r945, %r619;
$L__BB11_22:
	and.b32  	%r621, %r562, 256;
	setp.eq.s32 	%p13, %r621, 0;
	@%p13 bra 	$L__BB11_24;
	ld.global.u32 	%r622, [%rd6+160];
	xor.b32  	%r949, %r949, %r622;
	ld.global.u32 	%r623, [%rd6+164];
	xor.b32  	%r948, %r948, %r623;
	ld.global.u32 	%r624, [%rd6+168];
	xor.b32  	%r947, %r947, %r624;
	ld.global.u32 	%r625, [%rd6+172];
	xor.b32  	%r946, %r946, %r625;
	ld.global.u32 	%r626, [%rd6+176];
	xor.b32  	%r945, %r945, %r626;
$L__BB11_24:
	and.b32  	%r628, %r562, 512;
	setp.eq.s32 	%p14, %r628, 0;
	@%p14 bra 	$L__BB11_26;
	ld.global.u32 	%r629, [%rd6+180];
	xor.b32  	%r949, %r949, %r629;
	ld.global.u32 	%r630, [%rd6+184];
	xor.b32  	%r948, %r948, %r630;
	ld.global.u32 	%r631, [%rd6+188];
	xor.b32  	%r947, %r947, %r631;
	ld.global.u32 	%r632, [%rd6+192];
	xor.b32  	%r946, %r946, %r632;
	ld.global.u32 	%r633, [%rd6+196];
	xor.b32  	%r945, %r945, %r633;
$L__BB11_26:
	and.b32  	%r635, %r562, 1024;
	setp.eq.s32 	%p15, %r635, 0;
	@%p15 bra 	$L__BB11_28;
	ld.global.u32 	%r636, [%rd6+200];
	xor.b32  	%r949, %r949, %r636;
	ld.global.u32 	%r637, [%rd6+204];
	xor.b32  	%r948, %r948, %r637;
	ld.global.u32 	%r638, [%rd6+208];
	xor.b32  	%r947, %r947, %r638;
	ld.global.u32 	%r639, [%rd6+212];
	xor.b32  	%r946, %r946, %r639;
	ld.global.u32 	%r640, [%rd6+216];
	xor.b32  	%r945, %r945, %r640;
$L__BB11_28:
	and.b32  	%r642, %r562, 2048;
	setp.eq.s32 	%p16, %r642, 0;
	@%p16 bra 	$L__BB11_30;
	ld.global.u32 	%r643, [%rd6+220];
	xor.b32  	%r949, %r949, %r643;
	ld.global.u32 	%r644, [%rd6+224];
	xor.b32  	%r948, %r948, %r644;
	ld.global.u32 	%r645, [%rd6+228];
	xor.b32  	%r947, %r947, %r645;
	ld.global.u32 	%r646, [%rd6+232];
	xor.b32  	%r946, %r946, %r646;
	ld.global.u32 	%r647, [%rd6+236];
	xor.b32  	%r945, %r945, %r647;
$L__BB11_30:
	and.b32  	%r649, %r562, 4096;
	setp.eq.s32 	%p17, %r649, 0;
	@%p17 bra 	$L__BB11_32;
	ld.global.u32 	%r650, [%rd6+240];
	xor.b32  	%r949, %r949, %r650;
	ld.global.u32 	%r651, [%rd6+244];
	xor.b32  	%r948, %r948, %r651;
	ld.global.u32 	%r652, [%rd6+248];
	xor.b32  	%r947, %r947, %r652;
	ld.global.u32 	%r653, [%rd6+252];
	xor.b32  	%r946, %r946, %r653;
	ld.global.u32 	%r654, [%rd6+256];
	xor.b32  	%r945, %r945, %r654;
$L__BB11_32:
	and.b32  	%r656, %r562, 8192;
	setp.eq.s32 	%p18, %r656, 0;
	@%p18 bra 	$L__BB11_34;
	ld.global.u32 	%r657, [%rd6+260];
	xor.b32  	%r949, %r949, %r657;
	ld.global.u32 	%r658, [%rd6+264];
	xor.b32  	%r948, %r948, %r658;
	ld.global.u32 	%r659, [%rd6+268];
	xor.b32  	%r947, %r947, %r659;
	ld.global.u32 	%r660, [%rd6+272];
	xor.b32  	%r946, %r946, %r660;
	ld.global.u32 	%r661, [%rd6+276];
	xor.b32  	%r945, %r945, %r661;
$L__BB11_34:
	and.b32  	%r663, %r562, 16384;
	setp.eq.s32 	%p19, %r663, 0;
	@%p19 bra 	$L__BB11_36;
	ld.global.u32 	%r664, [%rd6+280];
	xor.b32  	%r949, %r949, %r664;
	ld.global.u32 	%r665, [%rd6+284];
	xor.b32  	%r948, %r948, %r665;
	ld.global.u32 	%r666, [%rd6+288];
	xor.b32  	%r947, %r947, %r666;
	ld.global.u32 	%r667, [%rd6+292];
	xor.b32  	%r946, %r946, %r667;
	ld.global.u32 	%r668, [%rd6+296];
	xor.b32  	%r945, %r945, %r668;
$L__BB11_36:
	and.b32  	%r670, %r562, 32768;
	setp.eq.s32 	%p20, %r670, 0;
	@%p20 bra 	$L__BB11_38;
	ld.global.u32 	%r671, [%rd6+300];
	xor.b32  	%r949, %r949, %r671;
	ld.global.u32 	%r672, [%rd6+304];
	xor.b32  	%r948, %r948, %r672;
	ld.global.u32 	%r673, [%rd6+308];
	xor.b32  	%r947, %r947, %r673;
	ld.global.u32 	%r674, [%rd6+312];
	xor.b32  	%r946, %r946, %r674;
	ld.global.u32 	%r675, [%rd6+316];
	xor.b32  	%r945, %r945, %r675;
$L__BB11_38:
	add.s32 	%r944, %r944, 16;
	setp.ne.s32 	%p21, %r944, 32;
	@%p21 bra 	$L__BB11_6;
	mad.lo.s32 	%r676, %r938, -31, %r17;
	add.s32 	%r938, %r676, 1;
	setp.ne.s32 	%p22, %r938, 5;
	@%p22 bra 	$L__BB11_5;
	st.local.u32 	[%rd1+4], %r949;
	st.local.v2.u32 	[%rd1+8], {%r948, %r947};
	st.local.v2.u32 	[%rd1+16], {%r946, %r945};
	setp.eq.s64 	%p23, %rd4, 1;
	@%p23 bra 	$L__BB11_115;
	mov.b32 	%r945, 0;
	mov.u32 	%r1038, %r945;
	mov.u32 	%r1039, %r945;
	mov.u32 	%r948, %r945;
	mov.u32 	%r949, %r945;
	mov.u32 	%r1030, %r945;
$L__BB11_42:
	mul.wide.u32 	%rd18, %r1030, 4;
	add.s64 	%rd19, %rd1, %rd18;
	ld.local.u32 	%r192, [%rd19+4];
	shl.b32 	%r193, %r1030, 5;
	mov.b32 	%r1036, 0;
$L__BB11_43:
	.pragma "nounroll";
	shr.u32 	%r679, %r192, %r1036;
	and.b32  	%r680, %r679, 1;
	setp.eq.b32 	%p24, %r680, 1;
	not.pred 	%p25, %p24;
	add.s32 	%r681, %r193, %r1036;
	mul.lo.s32 	%r682, %r681, 5;
	mul.wide.u32 	%rd20, %r682, 4;
	add.s64 	%rd7, %rd5, %rd20;
	@%p25 bra 	$L__BB11_45;
	ld.global.u32 	%r683, [%rd7];
	xor.b32  	%r949, %r949, %r683;
	ld.global.u32 	%r684, [%rd7+4];
	xor.b32  	%r948, %r948, %r684;
	ld.global.u32 	%r685, [%rd7+8];
	xor.b32  	%r1039, %r1039, %r685;
	ld.global.u32 	%r686, [%rd7+12];
	xor.b32  	%r1038, %r1038, %r686;
	ld.global.u32 	%r687, [%rd7+16];
	xor.b32  	%r945, %r945, %r687;
$L__BB11_45:
	and.b32  	%r689, %r679, 2;
	setp.eq.s32 	%p26, %r689, 0;
	@%p26 bra 	$L__BB11_47;
	ld.global.u32 	%r690, [%rd7+20];
	xor.b32  	%r949, %r949, %r690;
	ld.global.u32 	%r691, [%rd7+24];
	xor.b32  	%r948, %r948, %r691;
	ld.global.u32 	%r692, [%rd7+28];
	xor.b32  	%r1039, %r1039, %r692;
	ld.global.u32 	%r693, [%rd7+32];
	xor.b32  	%r1038, %r1038, %r693;
	ld.global.u32 	%r694, [%rd7+36];
	xor.b32  	%r945, %r945, %r694;
$L__BB11_47:
	and.b32  	%r696, %r679, 4;
	setp.eq.s32 	%p27, %r696, 0;
	@%p27 bra 	$L__BB11_49;
	ld.global.u32 	%r697, [%rd7+40];
	xor.b32  	%r949, %r949, %r697;
	ld.global.u32 	%r698, [%rd7+44];
	xor.b32  	%r948, %r948, %r698;
	ld.global.u32 	%r699, [%rd7+48];
	xor.b32  	%r1039, %r1039, %r699;
	ld.global.u32 	%r700, [%rd7+52];
	xor.b32  	%r1038, %r1038, %r700;
	ld.global.u32 	%r701, [%rd7+56];
	xor.b32  	%r945, %r945, %r701;
$L__BB11_49:
	and.b32  	%r703, %r679, 8;
	setp.eq.s32 	%p28, %r703, 0;
	@%p28 bra 	$L__BB11_51;
	ld.global.u32 	%r704, [%rd7+60];
	xor.b32  	%r949, %r949, %r704;
	ld.global.u32 	%r705, [%rd7+64];
	xor.b32  	%r948, %r948, %r705;
	ld.global.u32 	%r706, [%rd7+68];
	xor.b32  	%r1039, %r1039, %r706;
	ld.global.u32 	%r707, [%rd7+72];
	xor.b32  	%r1038, %r1038, %r707;
	ld.global.u32 	%r708, [%rd7+76];
	xor.b32  	%r945, %r945, %r708;
$L__BB11_51:
	and.b32  	%r710, %r679, 16;
	setp.eq.s32 	%p29, %r710, 0;
	@%p29 bra 	$L__BB11_53;
	ld.global.u32 	%r711, [%rd7+80];
	xor.b32  	%r949, %r949, %r711;
	ld.global.u32 	%r712, [%rd7+84];
	xor.b32  	%r948, %r948, %r712;
	ld.global.u32 	%r713, [%rd7+88];
	xor.b32  	%r1039, %r1039, %r713;
	ld.global.u32 	%r714, [%rd7+92];
	xor.b32  	%r1038, %r1038, %r714;
	ld.global.u32 	%r715, [%rd7+96];
	xor.b32  	%r945, %r945, %r715;
$L__BB11_53:
	and.b32  	%r717, %r679, 32;
	setp.eq.s32 	%p30, %r717, 0;
	@%p30 bra 	$L__BB11_55;
	ld.global.u32 	%r718, [%rd7+100];
	xor.b32  	%r949, %r949, %r718;
	ld.global.u32 	%r719, [%rd7+104];
	xor.b32  	%r948, %r948, %r719;
	ld.global.u32 	%r720, [%rd7+108];
	xor.b32  	%r1039, %r1039, %r720;
	ld.global.u32 	%r721, [%rd7+112];
	xor.b32  	%r1038, %r1038, %r721;
	ld.global.u32 	%r722, [%rd7+116];
	xor.b32  	%r945, %r945, %r722;
$L__BB11_55:
	and.b32  	%r724, %r679, 64;
	setp.eq.s32 	%p31, %r724, 0;
	@%p31 bra 	$L__BB11_57;
	ld.global.u32 	%r725, [%rd7+120];
	xor.b32  	%r949, %r949, %r725;
	ld.global.u32 	%r726, [%rd7+124];
	xor.b32  	%r948, %r948, %r726;
	ld.global.u32 	%r727, [%rd7+128];
	xor.b32  	%r1039, %r1039, %r727;
	ld.global.u32 	%r728, [%rd7+132];
	xor.b32  	%r1038, %r1038, %r728;
	ld.global.u32 	%r729, [%rd7+136];
	xor.b32  	%r945, %r945, %r729;
$L__BB11_57:
	and.b32  	%r731, %r679, 128;
	setp.eq.s32 	%p32, %r731, 0;
	@%p32 bra 	$L__BB11_59;
	ld.global.u32 	%r732, [%rd7+140];
	xor.b32  	%r949, %r949, %r732;
	ld.global.u32 	%r733, [%rd7+144];
	xor.b32  	%r948, %r948, %r733;
	ld.global.u32 	%r734, [%rd7+148];
	xor.b32  	%r1039, %r1039, %r734;
	ld.global.u32 	%r735, [%rd7+152];
	xor.b32  	%r1038, %r1038, %r735;
	ld.global.u32 	%r736, [%rd7+156];
	xor.b32  	%r945, %r945, %r736;
$L__BB11_59:
	and.b32  	%r738, %r679, 256;
	setp.eq.s32 	%p33, %r738, 0;
	@%p33 bra 	$L__BB11_61;
	ld.global.u32 	%r739, [%rd7+160];
	xor.b32  	%r949, %r949, %r739;
	ld.global.u32 	%r740, [%rd7+164];
	xor.b32  	%r948, %r948, %r740;
	ld.global.u32 	%r741, [%rd7+168];
	xor.b32  	%r1039, %r1039, %r741;
	ld.global.u32 	%r742, [%rd7+172];
	xor.b32  	%r1038, %r1038, %r742;
	ld.global.u32 	%r743, [%rd7+176];
	xor.b32  	%r945, %r945, %r743;
$L__BB11_61:
	and.b32  	%r745, %r679, 512;
	setp.eq.s32 	%p34, %r745, 0;
	@%p34 bra 	$L__BB11_63;
	ld.global.u32 	%r746, [%rd7+180];
	xor.b32  	%r949, %r949, %r746;
	ld.global.u32 	%r747, [%rd7+184];
	xor.b32  	%r948, %r948, %r747;
	ld.global.u32 	%r748, [%rd7+188];
	xor.b32  	%r1039, %r1039, %r748;
	ld.global.u32 	%r749, [%rd7+192];
	xor.b32  	%r1038, %r1038, %r749;
	ld.global.u32 	%r750, [%rd7+196];
	xor.b32  	%r945, %r945, %r750;
$L__BB11_63:
	and.b32  	%r752, %r679, 1024;
	setp.eq.s32 	%p35, %r752, 0;
	@%p35 bra 	$L__BB11_65;
	ld.global.u32 	%r753, [%rd7+200];
	xor.b32  	%r949, %r949, %r753;
	ld.global.u32 	%r754, [%rd7+204];
	xor.b32  	%r948, %r948, %r754;
	ld.global.u32 	%r755, [%rd7+208];
	xor.b32  	%r1039, %r1039, %r755;
	ld.global.u32 	%r756, [%rd7+212];
	xor.b32  	%r1038, %r1038, %r756;
	ld.global.u32 	%r757, [%rd7+216];
	xor.b32  	%r945, %r945, %r757;
$L__BB11_65:
	and.b32  	%r759, %r679, 2048;
	setp.eq.s32 	%p36, %r759, 0;
	@%p36 bra 	$L__BB11_67;
	ld.global.u32 	%r760, [%rd7+220];
	xor.b32  	%r949, %r949, %r760;
	ld.global.u32 	%r761, [%rd7+224];
	xor.b32  	%r948, %r948, %r761;
	ld.global.u32 	%r762, [%rd7+228];
	xor.b32  	%r1039, %r1039, %r762;
	ld.global.u32 	%r763, [%rd7+232];
	xor.b32  	%r1038, %r1038, %r763;
	ld.global.u32 	%r764, [%rd7+236];
	xor.b32  	%r945, %r945, %r764;
$L__BB11_67:
	and.b32  	%r766, %r679, 4096;
	setp.eq.s32 	%p37, %r766, 0;
	@%p37 bra 	$L__BB11_69;
	ld.global.u32 	%r767, [%rd7+240];
	xor.b32  	%r949, %r949, %r767;
	ld.global.u32 	%r768, [%rd7+244];
	xor.b32  	%r948, %r948, %r768;
	ld.global.u32 	%r769, [%rd7+248];
	xor.b32  	%r1039, %r1039, %r769;
	ld.global.u32 	%r770, [%rd7+252];
	xor.b32  	%r1038, %r1038, %r770;
	ld.global.u32 	%r771, [%rd7+256];
	xor.b32  	%r945, %r945, %r771;
$L__BB11_69:
	and.b32  	%r773, %r679, 8192;
	setp.eq.s32 	%p38, %r773, 0;
	@%p38 bra 	$L__BB11_71;
	ld.global.u32 	%r774, [%rd7+260];
	xor.b32  	%r949, %r949, %r774;
	ld.global.u32 	%r775, [%rd7+264];
	xor.b32  	%r948, %r948, %r775;
	ld.global.u32 	%r776, [%rd7+268];
	xor.b32  	%r1039, %r1039, %r776;
	ld.global.u32 	%r777, [%rd7+272];
	xor.b32  	%r1038, %r1038, %r777;
	ld.global.u32 	%r778, [%rd7+276];
	xor.b32  	%r945, %r945, %r778;
$L__BB11_71:
	and.b32  	%r780, %r679, 16384;
	setp.eq.s32 	%p39, %r780, 0;
	@%p39 bra 	$L__BB11_73;
	ld.global.u32 	%r781, [%rd7+280];
	xor.b32  	%r949, %r949, %r781;
	ld.global.u32 	%r782, [%rd7+284];
	xor.b32  	%r948, %r948, %r782;
	ld.global.u32 	%r783, [%rd7+288];
	xor.b32  	%r1039, %r1039, %r783;
	ld.global.u32 	%r784, [%rd7+292];
	xor.b32  	%r1038, %r1038, %r784;
	ld.global.u32 	%r785, [%rd7+296];
	xor.b32  	%r945, %r945, %r785;
$L__BB11_73:
	and.b32  	%r787, %r679, 32768;
	setp.eq.s32 	%p40, %r787, 0;
	@%p40 bra 	$L__BB11_75;
	ld.global.u32 	%r788, [%rd7+300];
	xor.b32  	%r949, %r949, %r788;
	ld.global.u32 	%r789, [%rd7+304];
	xor.b32  	%r948, %r948, %r789;
	ld.global.u32 	%r790, [%rd7+308];
	xor.b32  	%r1039, %r1039, %r790;
	ld.global.u32 	%r791, [%rd7+312];
	xor.b32  	%r1038, %r1038, %r791;
	ld.global.u32 	%r792, [%rd7+316];
	xor.b32  	%r945, %r945, %r792;
$L__BB11_75:
	add.s32 	%r1036, %r1036, 16;
	setp.ne.s32 	%p41, %r1036, 32;
	@%p41 bra 	$L__BB11_43;
	mad.lo.s32 	%r793, %r1030, -31, %r193;
	add.s32 	%r1030, %r793, 1;
	setp.ne.s32 	%p42, %r1030, 5;
	@%p42 bra 	$L__BB11_42;
	st.local.u32 	[%rd1+4], %r949;
	st.local.v2.u32 	[%rd1+8], {%r948, %r1039};
	st.local.v2.u32 	[%rd1+16], {%r1038, %r945};
	setp.ne.s64 	%p43, %rd4, 3;
	@%p43 bra 	$L__BB11_115;
	mov.b32 	%r945, 0;
	mov.u32 	%r1130, %r945;
	mov.u32 	%r1131, %r945;
	mov.u32 	%r948, %r945;
	mov.u32 	%r949, %r945;
	mov.u32 	%r1122, %r945;
$L__BB11_79:
	mul.wide.u32 	%rd21, %r1122, 4;
	add.s64 	%rd22, %rd1, %rd21;
	ld.local.u32 	%r368, [%rd22+4];
	shl.b32 	%r369, %r1122, 5;
	mov.b32 	%r1128, 0;
$L__BB11_80:
	.pragma "nounroll";
	shr.u32 	%r796, %r368, %r1128;
	and.b32  	%r797, %r796, 1;
	setp.eq.b32 	%p44, %r797, 1;
	not.pred 	%p45, %p44;
	add.s32 	%r798, %r369, %r1128;
	mul.lo.s32 	%r799, %r798, 5;
	mul.wide.u32 	%rd23, %r799, 4;
	add.s64 	%rd8, %rd5, %rd23;
	@%p45 bra 	$L__BB11_82;
	ld.global.u32 	%r800, [%rd8];
	xor.b32  	%r949, %r949, %r800;
	ld.global.u32 	%r801, [%rd8+4];
	xor.b32  	%r948, %r948, %r801;
	ld.global.u32 	%r802, [%rd8+8];
	xor.b32  	%r1131, %r1131, %r802;
	ld.global.u32 	%r803, [%rd8+12];
	xor.b32  	%r1130, %r1130, %r803;
	ld.global.u32 	%r804, [%rd8+16];
	xor.b32  	%r945, %r945, %r804;
$L__BB11_82:
	and.b32  	%r806, %r796, 2;
	setp.eq.s32 	%p46, %r806, 0;
	@%p46 bra 	$L__BB11_84;
	ld.global.u32 	%r807, [%rd8+20];
	xor.b32  	%r949, %r949, %r807;
	ld.global.u32 	%r808, [%rd8+24];
	xor.b32  	%r948, %r948, %r808;
	ld.global.u32 	%r809, [%rd8+28];
	xor.b32  	%r1131, %r1131, %r809;
	ld.global.u32 	%r810, [%rd8+32];
	xor.b32  	%r1130, %r1130, %r810;
	ld.global.u32 	%r811, [%rd8+36];
	xor.b32  	%r945, %r945, %r811;
$L__BB11_84:
	and.b32  	%r813, %r796, 4;
	setp.eq.s32 	%p47, %r813, 0;
	@%p47 bra 	$L__BB11_86;
	ld.global.u32 	%r814, [%rd8+40];
	xor.b32  	%r949, %r949, %r814;
	ld.global.u32 	%r815, [%rd8+44];
	xor.b32  	%r948, %r948, %r815;
	ld.global.u32 	%r816, [%rd8+48];
	xor.b32  	%r1131, %r1131, %r816;
	ld.global.u32 	%r817, [%rd8+52];
	xor.b32  	%r1130, %r1130, %r817;
	ld.global.u32 	%r818, [%rd8+56];
	xor.b32  	%r945, %r945, %r818;
$L__BB11_86:
	and.b32  	%r820, %r796, 8;
	setp.eq.s32 	%p48, %r820, 0;
	@%p48 bra 	$L__BB11_88;
	ld.global.u32 	%r821, [%rd8+60];
	xor.b32  	%r949, %r949, %r821;
	ld.global.u32 	%r822, [%rd8+64];
	xor.b32  	%r948, %r948, %r822;
	ld.global.u32 	%r823, [%rd8+68];
	xor.b32  	%r1131, %r1131, %r823;
	ld.global.u32 	%r824, [%rd8+72];
	xor.b32  	%r1130, %r1130, %r824;
	ld.global.u32 	%r825, [%rd8+76];
	xor.b32  	%r945, %r945, %r825;
$L__BB11_88:
	and.b32  	%r827, %r796, 16;
	setp.eq.s32 	%p49, %r827, 0;
	@%p49 bra 	$L__BB11_90;
	ld.global.u32 	%r828, [%rd8+80];
	xor.b32  	%r949, %r949, %r828;
	ld.global.u32 	%r829, [%rd8+84];
	xor.b32  	%r948, %r948, %r829;
	ld.global.u32 	%r830, [%rd8+88];
	xor.b32  	%r1131, %r1131, %r830;
	ld.global.u32 	%r831, [%rd8+92];
	xor.b32  	%r1130, %r1130, %r831;
	ld.global.u32 	%r832, [%rd8+96];
	xor.b32  	%r945, %r945, %r832;
$L__BB11_90:
	and.b32  	%r834, %r796, 32;
	setp.eq.s32 	%p50, %r834, 0;
	@%p50 bra 	$L__BB11_92;
	ld.global.u32 	%r835, [%rd8+100];
	xor.b32  	%r949, %r949, %r835;
	ld.global.u32 	%r836, [%rd8+104];
	xor.b32  	%r948, %r948, %r836;
	ld.global.u32 	%r837, [%rd8+108];
	xor.b32  	%r1131, %r1131, %r837;
	ld.global.u32 	%r838, [%rd8+112];
	xor.b32  	%r1130, %r1130, %r838;
	ld.global.u32 	%r839, [%rd8+116];
	xor.b32  	%r945, %r945, %r839;
$L__BB11_92:
	and.b32  	%r841, %r796, 64;
	setp.eq.s32 	%p51, %r841, 0;
	@%p51 bra 	$L__BB11_94;
	ld.global.u32 	%r842, [%rd8+120];
	xor.b32  	%r949, %r949, %r842;
	ld.global.u32 	%r843, [%rd8+124];
	xor.b32  	%r948, %r948, %r843;
	ld.global.u32 	%r844, [%rd8+128];
	xor.b32  	%r1131, %r1131, %r844;
	ld.global.u32 	%r845, [%rd8+132];
	xor.b32  	%r1130, %r1130, %r845;
	ld.global.u32 	%r846, [%rd8+136];
	xor.b32  	%r945, %r945, %r846;
$L__BB11_94:
	and.b32  	%r848, %r796, 128;
	setp.eq.s32 	%p52, %r848, 0;
	@%p52 bra 	$L__BB11_96;
	ld.global.u32 	%r849, [%rd8+140];
	xor.b32  	%r949, %r949, %r849;
	ld.global.u32 	%r850, [%rd8+144];
	xor.b32  	%r948, %r948, %r850;
	ld.global.u32 	%r851, [%rd8+148];
	xor.b32  	%r1131, %r1131, %r851;
	ld.global.u32 	%r852, [%rd8+152];
	xor.b32  	%r1130, %r1130, %r852;
	ld.global.u32 	%r853, [%rd8+156];
	xor.b32  	%r945, %r945, %r853;
$L__BB11_96:
	and.b32  	%r855, %r796, 256;
	setp.eq.s32 	%p53, %r855, 0;
	@%p53 bra 	$L__BB11_98;
	ld.global.u32 	%r856, [%rd8+160];
	xor.b32  	%r949, %r949, %r856;
	ld.global.u32 	%r857, [%rd8+164];
	xor.b32  	%r948, %r948, %r857;
	ld.global.u32 	%r858, [%rd8+168];
	xor.b32  	%r1131, %r1131, %r858;
	ld.global.u32 	%r859, [%rd8+172];
	xor.b32  	%r1130, %r1130, %r859;
	ld.global.u32 	%r860, [%rd8+176];
	xor.b32  	%r945, %r945, %r860;
$L__BB11_98:
	and.b32  	%r862, %r796, 512;
	setp.eq.s32 	%p54, %r862, 0;
	@%p54 bra 	$L__BB11_100;
	ld.global.u32 	%r863, [%rd8+180];
	xor.b32  	%r949, %r949, %r863;
	ld.global.u32 	%r864, [%rd8+184];
	xor.b32  	%r948, %r948, %r864;
	ld.global.u32 	%r865, [%rd8+188];
	xor.b32  	%r1131, %r1131, %r865;
	ld.global.u32 	%r866, [%rd8+192];
	xor.b32  	%r1130, %r1130, %r866;
	ld.global.u32 	%r867, [%rd8+196];
	xor.b32  	%r945, %r945, %r867;
$L__BB11_100:
	and.b32  	%r869, %r796, 1024;
	setp.eq.s32 	%p55, %r869, 0;
	@%p55 bra 	$L__BB11_102;
	ld.global.u32 	%r870, [%rd8+200];
	xor.b32  	%r949, %r949, %r870;
	ld.global.u32 	%r871, [%rd8+204];
	xor.b32  	%r948, %r948, %r871;
	ld.global.u32 	%r872, [%rd8+208];
	xor.b32  	%r1131, %r1131, %r872;
	ld.global.u32 	%r873, [%rd8+212];
	xor.b32  	%r1130, %r1130, %r873;
	ld.global.u32 	%r874, [%rd8+216];
	xor.b32  	%r945, %r945, %r874;
$L__BB11_102:
	and.b32  	%r876, %r796, 2048;
	setp.eq.s32 	%p56, %r876, 0;
	@%p56 bra 	$L__BB11_104;
	ld.global.u32 	%r877, [%rd8+220];
	xor.b32  	%r949, %r949, %r877;
	ld.global.u32 	%r878, [%rd8+224];
	xor.b32  	%r948, %r948, %r878;
	ld.global.u32 	%r879, [%rd8+228];
	xor.b32  	%r1131, %r1131, %r879;
	ld.global.u32 	%r880, [%rd8+232];
	xor.b32  	%r1130, %r1130, %r880;
	ld.global.u32 	%r881, [%rd8+236];
	xor.b32  	%r945, %r945, %r881;
$L__BB11_104:
	and.b32  	%r883, %r796, 4096;
	setp.eq.s32 	%p57, %r883, 0;
	@%p57 bra 	$L__BB11_106;
	ld.global.u32 	%r884, [%rd8+240];
	xor.b32  	%r949, %r949, %r884;
	ld.global.u32 	%r885, [%rd8+244];
	xor.b32  	%r948, %r948, %r885;
	ld.global.u32 	%r886, [%rd8+248];
	xor.b32  	%r1131, %r1131, %r886;
	ld.global.u32 	%r887, [%rd8+252];
	xor.b32  	%r1130, %r1130, %r887;
	ld.global.u32 	%r888, [%rd8+256];
	xor.b32  	%r945, %r945, %r888;
$L__BB11_106:
	and.b32  	%r890, %r796, 8192;
	setp.eq.s32 	%p58, %r890, 0;
	@%p58 bra 	$L__BB11_108;
	ld.global.u32 	%r891, [%rd8+260];
	xor.b32  	%r949, %r949, %r891;
	ld.global.u32 	%r892, [%rd8+264];
	xor.b32  	%r948, %r948, %r892;
	ld.global.u32 	%r893, [%rd8+268];
	xor.b32  	%r1131, %r1131, %r893;
	ld.global.u32 	%r894, [%rd8+272];
	xor.b32  	%r1130, %r1130, %r894;
	ld.global.u32 	%r895, [%rd8+276];
	xor.b32  	%r945, %r945, %r895;
$L__BB11_108:
	and.b32  	%r897, %r796, 16384;
	setp.eq.s32 	%p59, %r897, 0;
	@%p59 bra 	$L__BB11_110;
	ld.global.u32 	%r898, [%rd8+280];
	xor.b32  	%r949, %r949, %r898;
	ld.global.u32 	%r899, [%rd8+284];
	xor.b32  	%r948, %r948, %r899;
	ld.global.u32 	%r900, [%rd8+288];
	xor.b32  	%r1131, %r1131, %r900;
	ld.global.u32 	%r901, [%rd8+292];
	xor.b32  	%r1130, %r1130, %r901;
	ld.global.u32 	%r902, [%rd8+296];
	xor.b32  	%r945, %r945, %r902;
$L__BB11_110:
	and.b32  	%r904, %r796, 32768;
	setp.eq.s32 	%p60, %r904, 0;
	@%p60 bra 	$L__BB11_112;
	ld.global.u32 	%r905, [%rd8+300];
	xor.b32  	%r949, %r949, %r905;
	ld.global.u32 	%r906, [%rd8+304];
	xor.b32  	%r948, %r948, %r906;
	ld.global.u32 	%r907, [%rd8+308];
	xor.b32  	%r1131, %r1131, %r907;
	ld.global.u32 	%r908, [%rd8+312];
	xor.b32  	%r1130, %r1130, %r908;
	ld.global.u32 	%r909, [%rd8+316];
	xor.b32  	%r945, %r945, %r909;
$L__BB11_112:
	add.s32 	%r1128, %r1128, 16;
	setp.ne.s32 	%p61, %r1128, 32;
	@%p61 bra 	$L__BB11_80;
	mad.lo.s32 	%r910, %r1122, -31, %r369;
	add.s32 	%r1122, %r910, 1;
	setp.ne.s32 	%p62, %r1122, 5;
	@%p62 bra 	$L__BB11_79;
	st.local.u32 	[%rd1+4], %r949;
	st.local.v2.u32 	[%rd1+8], {%r948, %r1131};
	st.local.v2.u32 	[%rd1+16], {%r1130, %r945};
$L__BB11_115:
	shr.u64 	%rd34, %rd3, 2;
	add.s32 	%r932, %r932, 1;
	setp.gt.u64 	%p63, %rd3, 3;
	@%p63 bra 	$L__BB11_3;
$L__BB11_116:
	shr.u32 	%r911, %r949, 2;
	xor.b32  	%r912, %r911, %r949;
	shl.b32 	%r913, %r945, 4;
	shl.b32 	%r914, %r912, 1;
	xor.b32  	%r915, %r914, %r913;
	xor.b32  	%r916, %r915, %r912;
	xor.b32  	%r917, %r916, %r945;
	add.s32 	%r918, %r2, %r917;
	add.s32 	%r919, %r918, 362437;
	cvt.u64.u32 	%rd24, %r919;
	shr.u32 	%r920, %r948, 2;
	xor.b32  	%r921, %r920, %r948;
	shl.b32 	%r922, %r917, 4;
	shl.b32 	%r923, %r921, 1;
	xor.b32  	%r924, %r923, %r922;
	xor.b32  	%r925, %r924, %r921;
	xor.b32  	%r926, %r925, %r917;
	add.s32 	%r927, %r2, %r926;
	add.s32 	%r928, %r927, 724874;
	cvt.u64.u32 	%rd25, %r928;
	shl.b64 	%rd26, %rd25, 32;
	or.b64  	%rd27, %rd26, %rd24;
	setp.eq.s32 	%p64, %r545, 0;
	or.b64  	%rd28, %rd27, 1;
	max.u64 	%rd29, %rd27, 1;
	selp.b64 	%rd30, %rd28, %rd29, %p64;
	cvta.to.global.u64 	%rd31, %rd10;
	shl.b64 	%rd32, %rd2, 3;
	add.s64 	%rd33, %rd31, %rd32;
	st.global.u64 	[%rd33], %rd30;
$L__BB11_117:
	ret;

}
	// .globl	_Z18generate_powers_32Pji
.visible .entry _Z18generate_powers_32Pji(
	.param .u64 .ptr .align 1 _Z18generate_powers_32Pji_param_0,
	.param .u32 _Z18generate_powers_32Pji_param_1
)
{
	.reg .pred 	%p<2>;
	.reg .b32 	%r<15>;
	.reg .b64 	%rd<5>;

	ld.param.u64 	%rd1, [_Z18generate_powers_32Pji_param_0];
	ld.param.u32 	%r2, [_Z18generate_powers_32Pji_param_1];
	mov.u32 	%r3, %ctaid.x;
	mov.u32 	%r4, %ntid.x;
	mov.u32 	%r5, %tid.x;
	mad.lo.s32 	%r1, %r3, %r4, %r5;
	setp.ge.s32 	%p1, %r1, %r2;
	@%p1 bra 	$L__BB12_2;
	cvta.to.global.u64 	%rd2, %rd1;
	mul.hi.s32 	%r6, %r1, -2078209981;
	add.s32 	%r7, %r6, %r1;
	shr.u32 	%r8, %r7, 31;
	shr.s32 	%r9, %r7, 4;
	add.s32 	%r10, %r9, %r8;
	mul.lo.s32 	%r11, %r10, 31;
	sub.s32 	%r12, %r1, %r11;
	mov.b32 	%r13, 1;
	shl.b32 	%r14, %r13, %r12;
	mul.wide.s32 	%rd3, %r1, 4;
	add.s64 	%rd4, %rd2, %rd3;
	st.global.u32 	[%rd4], %r14;
$L__BB12_2:
	ret;

}
	// .globl	_Z18generate_powers_64Pmi
.visible .entry _Z18generate_powers_64Pmi(
	.param .u64 .ptr .align 1 _Z18generate_powers_64Pmi_param_0,
	.param .u32 _Z18generate_powers_64Pmi_param_1
)
{
	.reg .pred 	%p<2>;
	.reg .b32 	%r<13>;
	.reg .b64 	%rd<7>;

	ld.param.u64 	%rd1, [_Z18generate_powers_64Pmi_param_0];
	ld.param.u32 	%r2, [_Z18generate_powers_64Pmi_param_1];
	mov.u32 	%r3, %ctaid.x;
	mov.u32 	%r4, %ntid.x;
	mov.u32 	%r5, %tid.x;
	mad.lo.s32 	%r1, %r3, %r4, %r5;
	setp.ge.s32 	%p1, %r1, %r2;
	@%p1 bra 	$L__BB13_2;
	cvta.to.global.u64 	%rd2, %rd1;
	mul.hi.s32 	%r6, %r1, -2113396605;
	add.s32 	%r7, %r6, %r1;
	shr.u32 	%r8, %r7, 31;
	shr.s32 	%r9, %r7, 5;
	add.s32 	%r10, %r9, %r8;
	mul.lo.s32 	%r11, %r10, 63;
	sub.s32 	%r12, %r1, %r11;
	mov.b64 	%rd3, 1;
	shl.b64 	%rd4, %rd3, %r12;
	mul.wide.s32 	%rd5, %r1, 8;
	add.s64 	%rd6, %rd2, %rd5;
	st.global.u64 	[%rd6], %rd4;
$L__BB13_2:
	ret;

}
	// .globl	_Z19generate_shifted_32Pjiy
.visible .entry _Z19generate_shifted_32Pjiy(
	.param .u64 .ptr .align 1 _Z19generate_shifted_32Pjiy_param_0,
	.param .u32 _Z19generate_shifted_32Pjiy_param_1,
	.param .u64 _Z19generate_shifted_32Pjiy_param_2
)
{
	.local .align 8 .b8 	__local_depot14[48];
	.reg .b64 	%SP;
	.reg .b64 	%SPL;
	.reg .pred 	%p<64>;
	.reg .b32 	%r<1224>;
	.reg .b64 	%rd<28>;

	mov.u64 	%SPL, __local_depot14;
	ld.param.u64 	%rd10, [_Z19generate_shifted_32Pjiy_param_0];
	ld.param.u32 	%r545, [_Z19generate_shifted_32Pjiy_param_1];
	ld.param.u64 	%rd11, [_Z19generate_shifted_32Pjiy_param_2];
	mov.u32 	%r546, %ctaid.x;
	mov.u32 	%r547, %ntid.x;
	mov.u32 	%r548, %tid.x;
	mad.lo.s32 	%r1, %r546, %r547, %r548;
	setp.ge.s32 	%p1, %r1, %r545;
	@%p1 bra 	$L__BB14_117;
	add.u64 	%rd1, %SPL, 0;
	cvt.s64.s32 	%rd2, %r1;
	cvt.u32.u64 	%r549, %rd11;
	xor.b32  	%r550, %r549, -1429050551;
	mul.lo.s32 	%r551, %r550, 1099087573;
	{ .reg .b32 tmp; mov.b64 {tmp, %r552}, %rd11; }
	xor.b32  	%r553, %r552, -136515619;
	mul.lo.s32 	%r554, %r553, -1703105765;
	add.s32 	%r555, %r551, %r554;
	add.s32 	%r2, %r555, 6615241;
	add.s32 	%r958, %r551, 123456789;
	st.local.v2.u32 	[%rd1], {%r2, %r958};
	xor.b32  	%r957, %r551, 362436069;
	add.s32 	%r556, %r554, 521288629;
	st.local.v2.u32 	[%rd1+8], {%r957, %r556};
	xor.b32  	%r557, %r554, 88675123;
	add.s32 	%r954, %r551, 5783321;
	st.local.v2.u32 	[%rd1+16], {%r557, %r954};
	setp.eq.s32 	%p2, %r1, 0;
	@%p2 bra 	$L__BB14_116;
	mov.b32 	%r941, 0;
	mov.u64 	%rd27, %rd2;
$L__BB14_3:
	mov.u64 	%rd3, %rd27;
	and.b64  	%rd4, %rd3, 3;
	setp.eq.s64 	%p3, %rd4, 0;
	@%p3 bra 	$L__BB14_115;
	mul.wide.u32 	%rd13, %r941, 3200;
	mov.u64 	%rd14, precalc_xorwow_matrix;
	add.s64 	%rd5, %rd14, %rd13;
	mov.b32 	%r954, 0;
	mov.u32 	%r955, %r954;
	mov.u32 	%r956, %r954;
	mov.u32 	%r957, %r954;
	mov.u32 	%r958, %r954;
	mov.u32 	%r947, %r954;
$L__BB14_5:
	mul.wide.u32 	%rd15, %r947, 4;
	add.s64 	%rd16, %rd1, %rd15;
	ld.local.u32 	%r16, [%rd16+4];
	shl.b32 	%r17, %r947, 5;
	mov.b32 	%r953, 0;
$L__BB14_6:
	.pragma "nounroll";
	shr.u32 	%r561, %r16, %r953;
	and.b32  	%r562, %r561, 1;
	setp.eq.b32 	%p4, %r562, 1;
	not.pred 	%p5, %p4;
	add.s32 	%r563, %r17, %r953;
	mul.lo.s32 	%r564, %r563, 5;
	mul.wide.u32 	%rd17, %r564, 4;
	add.s64 	%rd6, %rd5, %rd17;
	@%p5 bra 	$L__BB14_8;
	ld.global.u32 	%r565, [%rd6];
	xor.b32  	%r958, %r958, %r565;
	ld.global.u32 	%r566, [%rd6+4];
	xor.b32  	%r957, %r957, %r566;
	ld.global.u32 	%r567, [%rd6+8];
	xor.b32  	%r956, %r956, %r567;
	ld.global.u32 	%r568, [%rd6+12];
	xor.b32  	%r955, %r955, %r568;
	ld.global.u32 	%r569, [%rd6+16];
	xor.b32  	%r954, %r954, %r569;
$L__BB14_8:
	and.b32  	%r571, %r561, 2;
	setp.eq.s32 	%p6, %r571, 0;
	@%p6 bra 	$L__BB14_10;
	ld.global.u32 	%r572, [%rd6+20];
	xor.b32  	%r958, %r958, %r572;
	ld.global.u32 	%r573, [%rd6+24];
	xor.b32  	%r957, %r957, %r573;
	ld.global.u32 	%r574, [%rd6+28];
	xor.b32  	%r956, %r956, %r574;
	ld.global.u32 	%r575, [%rd6+32];
	xor.b32  	%r955, %r955, %r575;
	ld.global.u32 	%r576, [%rd6+36];
	xor.b32  	%r954, %r954, %r576;
$L__BB14_10:
	and.b32  	%r578, %r561, 4;
	setp.eq.s32 	%p7, %r578, 0;
	@%p7 bra 	$L__BB14_12;
	ld.global.u32 	%r579, [%rd6+40];
	xor.b32  	%r958, %r958, %r579;
	ld.global.u32 	%r580, [%rd6+44];
	xor.b32  	%r957, %r957, %r580;
	ld.global.u32 	%r581, [%rd6+48];
	xor.b32  	%r956, %r956, %r581;
	ld.global.u32 	%r582, [%rd6+52];
	xor.b32  	%r955, %r955, %r582;
	ld.global.u32 	%r583, [%rd6+56];
	xor.b32  	%r954, %r954, %r583;
$L__BB14_12:
	and.b32  	%r585, %r561, 8;
	setp.eq.s32 	%p8, %r585, 0;
	@%p8 bra 	$L__BB14_14;
	ld.global.u32 	%r586, [%rd6+60];
	xor.b32  	%r958, %r958, %r586;
	ld.global.u32 	%r587, [%rd6+64];
	xor.b32  	%r957, %r957, %r587;
	ld.global.u32 	%r588, [%rd6+68];
	xor.b32  	%r956, %r956, %r588;
	ld.global.u32 	%r589, [%rd6+72];
	xor.b32  	%r955, %r955, %r589;
	ld.global.u32 	%r590, [%rd6+76];
	xor.b32  	%r954, %r954, %r590;
$L__BB14_14:
	and.b32  	%r592, %r561, 16;
	setp.eq.s32 	%p9, %r592, 0;
	@%p9 bra 	$L__BB14_16;
	ld.global.u32 	%r593, [%rd6+80];
	xor.b32  	%r958, %r958, %r593;
	ld.global.u32 	%r594, [%rd6+84];
	xor.b32  	%r957, %r957, %r594;
	ld.global.u32 	%r595, [%rd6+88];
	xor.b32  	%r956, %r956, %r595;
	ld.global.u32 	%r596, [%rd6+92];
	xor.b32  	%r955, %r955, %r596;
	ld.global.u32 	%r597, [%rd6+96];
	xor.b32  	%r954, %r954, %r597;
$L__BB14_16:
	and.b32  	%r599, %r561, 32;
	setp.eq.s32 	%p10, %r599, 0;
	@%p10 bra 	$L__BB14_18;
	ld.global.u32 	%r600, [%rd6+100];
	xor.b32  	%r958, %r958, %r600;
	ld.global.u32 	%r601, [%rd6+104];
	xor.b32  	%r957, %r957, %r601;
	ld.global.u32 	%r602, [%rd6+108];
	xor.b32  	%r956, %r956, %r602;
	ld.global.u32 	%r603, [%rd6+112];
	xor.b32  	%r955, %r955, %r603;
	ld.global.u32 	%r604, [%rd6+116];
	xor.b32  	%r954, %r954, %r604;
$L__BB14_18:
	and.b32  	%r606, %r561, 64;
	setp.eq.s32 	%p11, %r606, 0;
	@%p11 bra 	$L__BB14_20;
	ld.global.u32 	%r607, [%rd6+120];
	xor.b32  	%r958, %r958, %r607;
	ld.global.u32 	%r608, [%rd6+124];
	xor.b32  	%r957, %r957, %r608;
	ld.global.u32 	%r609, [%rd6+128];
	xor.b32  	%r956, %r956, %r609;
	ld.global.u32 	%r610, [%rd6+132];
	xor.b32  	%r955, %r955, %r610;
	ld.global.u32 	%r611, [%rd6+136];
	xor.b32  	%r954, %r954, %r611;
$L__BB14_20:
	and.b32  	%r613, %r561, 128;
	setp.eq.s32 	%p12, %r613, 0;
	@%p12 bra 	$L__BB14_22;
	ld.global.u32 	%r614, [%rd6+140];
	xor.b32  	%r958, %r958, %r614;
	ld.global.u32 	%r615, [%rd6+144];
	xor.b32  	%r957, %r957, %r615;
	ld.global.u32 	%r616, [%rd6+148];
	xor.b32  	%r956, %r956, %r616;
	ld.global.u32 	%r617, [%rd6+152];
	xor.b32  	%r955, %r955, %r617;
	ld.global.u32 	%r618, [%rd6+156];
	xor.b32  	%r954, %r954, %r618;
$L__BB14_22:
	and.b32  	%r620, %r561, 256;
	setp.eq.s32 	%p13, %r620, 0;
	@%p13 bra 	$L__BB14_24;
	ld.global.u32 	%r621, [%rd6+160];
	xor.b32  	%r958, %r958, %r621;
	ld.global.u32 	%r622, [%rd6+164];
	xor.b32  	%r957, %r957, %r622;
	ld.global.u32 	%r623, [%rd6+168];
	xor.b32  	%r956, %r956, %r623;
	ld.global.u32 	%r624, [%rd6+172];
	xor.b32  	%r955, %r955, %r624;
	ld.global.u32 	%r625, [%rd6+176];
	xor.b32  	%r954, %r954, %r625;
$L__BB14_24:
	and.b32  	%r627, %r561, 512;
	setp.eq.s32 	%p14, %r627, 0;
	@%p14 bra 	$L__BB14_26;
	ld.global.u32 	%r628, [%rd6+180];
	xor.b32  	%r958, %r958, %r628;
	ld.global.u32 	%r629, [%rd6+184];
	xor.b32  	%r957, %r957, %r629;
	ld.global.u32 	%r630, [%rd6+188];
	xor.b32  	%r956, %r956, %r630;
	ld.global.u32 	%r631, [%rd6+192];
	xor.b32  	%r955, %r955, %r631;
	ld.global.u32 	%r632, [%rd6+196];
	xor.b32  	%r954, %r954, %r632;
$L__BB14_26:
	and.b32  	%r634, %r561, 1024;
	setp.eq.s32 	%p15, %r634, 0;
	@%p15 bra 	$L__BB14_28;
	ld.global.u32 	%r635, [%rd6+200];
	xor.b32  	%r958, %r958, %r635;
	ld.global.u32 	%r636, [%rd6+204];
	xor.b32  	%r957, %r957, %r636;
	ld.global.u32 	%r637, [%rd6+208];
	xor.b32  	%r956, %r956, %r637;
	ld.global.u32 	%r638, [%rd6+212];
	xor.b32  	%r955, %r955, %r638;
	ld.global.u32 	%r639, [%rd6+216];
	xor.b32  	%r954, %r954, %r639;
$L__BB14_28:
	and.b32  	%r641, %r561, 2048;
	setp.eq.s32 	%p16, %r641, 0;
	@%p16 bra 	$L__BB14_30;
	ld.global.u32 	%r642, [%rd6+220];
	xor.b32  	%r958, %r958, %r642;
	ld.global.u32 	%r643, [%rd6+224];
	xor.b32  	%r957, %r957, %r643;
	ld.global.u32 	%r644, [%rd6+228];
	xor.b32  	%r956, %r956, %r644;
	ld.global.u32 	%r645, [%rd6+232];
	xor.b32  	%r955, %r955, %r645;
	ld.global.u32 	%r646, [%rd6+236];
	xor.b32  	%r954, %r954, %r646;
$L__BB14_30:
	and.b32  	%r648, %r561, 4096;
	setp.eq.s32 	%p17, %r648, 0;
	@%p17 bra 	$L__BB14_32;
	ld.global.u32 	%r649, [%rd6+240];
	xor.b32  	%r958, %r958, %r649;
	ld.global.u32 	%r650, [%rd6+244];
	xor.b32  	%r957, %r957, %r650;
	ld.global.u32 	%r651, [%rd6+248];
	xor.b32  	%r956, %r956, %r651;
	ld.global.u32 	%r652, [%rd6+252];
	xor.b32  	%r955, %r955, %r652;
	ld.global.u32 	%r653, [%rd6+256];
	xor.b32  	%r954, %r954, %r653;
$L__BB14_32:
	and.b32  	%r655, %r561, 8192;
	setp.eq.s32 	%p18, %r655, 0;
	@%p18 bra 	$L__BB14_34;
	ld.global.u32 	%r656, [%rd6+260];
	xor.b32  	%r958, %r958, %r656;
	ld.global.u32 	%r657, [%rd6+264];
	xor.b32  	%r957, %r957, %r657;
	ld.global.u32 	%r658, [%rd6+268];
	xor.b32  	%r956, %r956, %r658;
	ld.global.u32 	%r659, [%rd6+272];
	xor.b32  	%r955, %r955, %r659;
	ld.global.u32 	%r660, [%rd6+276];
	xor.b32  	%r954, %r954, %r660;
$L__BB14_34:
	and.b32  	%r662, %r561, 16384;
	setp.eq.s32 	%p19, %r662, 0;
	@%p19 bra 	$L__BB14_36;
	ld.global.u32 	%r663, [%rd6+280];
	xor.b32  	%r958, %r958, %r663;
	ld.global.u32 	%r664, [%rd6+284];
	xor.b32  	%r957, %r957, %r664;
	ld.global.u32 	%r665, [%rd6+288];
	xor.b32  	%r956, %r956, %r665;
	ld.global.u32 	%r666, [%rd6+292];
	xor.b32  	%r955, %r955, %r666;
	ld.global.u32 	%r667, [%rd6+296];
	xor.b32  	%r954, %r954, %r667;
$L__BB14_36:
	and.b32  	%r669, %r561, 32768;
	setp.eq.s32 	%p20, %r669, 0;
	@%p20 bra 	$L__BB14_38;
	ld.global.u32 	%r670, [%rd6+300];
	xor.b32  	%r958, %r958, %r670;
	ld.global.u32 	%r671, [%rd6+304];
	xor.b32  	%r957, %r957, %r671;
	ld.global.u32 	%r672, [%rd6+308];
	xor.b32  	%r956, %r956, %r672;
	ld.global.u32 	%r673, [%rd6+312];
	xor.b32  	%r955, %r955, %r673;
	ld.global.u32 	%r674, [%rd6+316];
	xor.b32  	%r954, %r954, %r674;
$L__BB14_38:
	add.s32 	%r953, %r953, 16;
	setp.ne.s32 	%p21, %r953, 32;
	@%p21 bra 	$L__BB14_6;
	mad.lo.s32 	%r675, %r947, -31, %r17;
	add.s32 	%r947, %r675, 1;
	setp.ne.s32 	%p22, %r947, 5;
	@%p22 bra 	$L__BB14_5;
	st.local.u32 	[%rd1+4], %r958;
	st.local.v2.u32 	[%rd1+8], {%r957, %r956};
	st.local.v2.u32 	[%rd1+16], {%r955, %r954};
	setp.eq.s64 	%p23, %rd4, 1;
	@%p23 bra 	$L__BB14_115;
	mov.b32 	%r954, 0;
	mov.u32 	%r1047, %r954;
	mov.u32 	%r1048, %r954;
	mov.u32 	%r957, %r954;
	mov.u32 	%r958, %r954;
	mov.u32 	%r1039, %r954;
$L__BB14_42:
	mul.wide.u32 	%rd18, %r1039, 4;
	add.s64 	%rd19, %rd1, %rd18;
	ld.local.u32 	%r192, [%rd19+4];
	shl.b32 	%r193, %r1039, 5;
	mov.b32 	%r1045, 0;
$L__BB14_43:
	.pragma "nounroll";
	shr.u32 	%r678, %r192, %r1045;
	and.b32  	%r679, %r678, 1;
	setp.eq.b32 	%p24, %r679, 1;
	not.pred 	%p25, %p24;
	add.s32 	%r680, %r193, %r1045;
	mul.lo.s32 	%r681, %r680, 5;
	mul.wide.u32 	%rd20, %r681, 4;
	add.s64 	%rd7, %rd5, %rd20;
	@%p25 bra 	$L__BB14_45;
	ld.global.u32 	%r682, [%rd7];
	xor.b32  	%r958, %r958, %r682;
	ld.global.u32 	%r683, [%rd7+4];
	xor.b32  	%r957, %r957, %r683;
	ld.global.u32 	%r684, [%rd7+8];
	xor.b32  	%r1048, %r1048, %r684;
	ld.global.u32 	%r685, [%rd7+12];
	xor.b32  	%r1047, %r1047, %r685;
	ld.global.u32 	%r686, [%rd7+16];
	xor.b32  	%r954, %r954, %r686;
$L__BB14_45:
	and.b32  	%r688, %r678, 2;
	setp.eq.s32 	%p26, %r688, 0;
	@%p26 bra 	$L__BB14_47;
	ld.global.u32 	%r689, [%rd7+20];
	xor.b32  	%r958, %r958, %r689;
	ld.global.u32 	%r690, [%rd7+24];
	xor.b32  	%r957, %r957, %r690;
	ld.global.u32 	%r691, [%rd7+28];
	xor.b32  	%r1048, %r1048, %r691;
	ld.global.u32 	%r692, [%rd7+32];
	xor.b32  	%r1047, %r1047, %r692;
	ld.global.u32 	%r693, [%rd7+36];
	xor.b32  	%r954, %r954, %r693;
$L__BB14_47:
	and.b32  	%r695, %r678, 4;
	setp.eq.s32 	%p27, %r695, 0;
	@%p27 bra 	$L__BB14_49;
	ld.global.u32 	%r696, [%rd7+40];
	xor.b32  	%r958, %r958, %r696;
	ld.global.u32 	%r697, [%rd7+44];
	xor.b32  	%r957, %r957, %r697;
	ld.global.u32 	%r698, [%rd7+48];
	xor.b32  	%r1048, %r1048, %r698;
	ld.global.u32 	%r699, [%rd7+52];
	xor.b32  	%r1047, %r1047, %r699;
	ld.global.u32 	%r700, [%rd7+56];
	xor.b32  	%r954, %r954, %r700;
$L__BB14_49:
	and.b32  	%r702, %r678, 8;
	setp.eq.s32 	%p28, %r702, 0;
	@%p28 bra 	$L__BB14_51;
	ld.global.u32 	%r703, [%rd7+60];
	xor.b32  	%r958, %r958, %r703;
	ld.global.u32 	%r704, [%rd7+64];
	xor.b32  	%r957, %r957, %r704;
	ld.global.u32 	%r705, [%rd7+68];
	xor.b32  	%r1048, %r1048, %r705;
	ld.global.u32 	%r706, [%rd7+72];
	xor.b32  	%r1047, %r1047, %r706;
	ld.global.u32 	%r707, [%rd7+76];
	xor.b32  	%r954, %r954, %r707;
$L__BB14_51:
	and.b32  	%r709, %r678, 16;
	setp.eq.s32 	%p29, %r709, 0;
	@%p29 bra 	$L__BB14_53;
	ld.global.u32 	%r710, [%rd7+80];
	xor.b32  	%r958, %r958, %r710;
	ld.global.u32 	%r711, [%rd7+84];
	xor.b32  	%r957, %r957, %r711;
	ld.global.u32 	%r712, [%rd7+88];
	xor.b32  	%r1048, %r1048, %r712;
	ld.global.u32 	%r713, [%rd7+92];
	xor.b32  	%r1047, %r1047, %r713;
	ld.global.u32 	%r714, [%rd7+96];
	xor.b32  	%r954, %r954, %r714;
$L__BB14_53:
	and.b32  	%r716, %r678, 32;
	setp.eq.s32 	%p30, %r716, 0;
	@%p30 bra 	$L__BB14_55;
	ld.global.u32 	%r717, [%rd7+100];
	xor.b32  	%r958, %r958, %r717;
	ld.global.u32 	%r718, [%rd7+104];
	xor.b32  	%r957, %r957, %r718;
	ld.global.u32 	%r719, [%rd7+108];
	xor.b32  	%r1048, %r1048, %r719;
	ld.global.u32 	%r720, [%rd7+112];
	xor.b32  	%r1047, %r1047, %r720;
	ld.global.u32 	%r721, [%rd7+116];
	xor.b32  	%r954, %r954, %r721;
$L__BB14_55:
	and.b32  	%r723, %r678, 64;
	setp.eq.s32 	%p31, %r723, 0;
	@%p31 bra 	$L__BB14_57;
	ld.global.u32 	%r724, [%rd7+120];
	xor.b32  	%r958, %r958, %r724;
	ld.global.u32 	%r725, [%rd7+124];
	xor.b32  	%r957, %r957, %r725;
	ld.global.u32 	%r726, [%rd7+128];
	xor.b32  	%r1048, %r1048, %r726;
	ld.global.u32 	%r727, [%rd7+132];
	xor.b32  	%r1047, %r1047, %r727;
	ld.global.u32 	%r728, [%rd7+136];
	xor.b32  	%r954, %r954, %r728;
$L__BB14_57:
	and.b32  	%r730, %r678, 128;
	setp.eq.s32 	%p32, %r730, 0;
	@%p32 bra 	$L__BB14_59;
	ld.global.u32 	%r731, [%rd7+140];
	xor.b32  	%r958, %r958, %r731;
	ld.global.u32 	%r732, [%rd7+144];
	xor.b32  	%r957, %r957, %r732;
	ld.global.u32 	%r733, [%rd7+148];
	xor.b32  	%r1048, %r1048, %r733;
	ld.global.u32 	%r734, [%rd7+152];
	xor.b32  	%r1047, %r1047, %r734;
	ld.global.u32 	%r735, [%rd7+156];
	xor.b32  	%r954, %r954, %r735;
$L__BB14_59:
	and.b32  	%r737, %r678, 256;
	setp.eq.s32 	%p33, %r737, 0;
	@%p33 bra 	$L__BB14_61;
	ld.global.u32 	%r738, [%rd7+160];
	xor.b32  	%r958, %r958, %r738;
	ld.global.u32 	%r739, [%rd7+164];
	xor.b32  	%r957, %r957, %r739;
	ld.global.u32 	%r740, [%rd7+168];
	xor.b32  	%r1048, %r1048, %r740;
	ld.global.u32 	%r741, [%rd7+172];
	xor.b32  	%r1047, %r1047, %r741;
	ld.global.u32 	%r742, [%rd7+176];
	xor.b32  	%r954, %r954, %r742;
$L__BB14_61:
	and.b32  	%r744, %r678, 512;
	setp.eq.s32 	%p34, %r744, 0;
	@%p34 bra 	$L__BB14_63;
	ld.global.u32 	%r745, [%rd7+180];
	xor.b32  	%r958, %r958, %r745;
	ld.global.u32 	%r746, [%rd7+184];
	xor.b32  	%r957, %r957, %r746;
	ld.global.u32 	%r747, [%rd7+188];
	xor.b32  	%r1048, %r1048, %r747;
	ld.global.u32 	%r748, [%rd7+192];
	xor.b32  	%r1047, %r1047, %r748;
	ld.global.u32 	%r749, [%rd7+196];
	xor.b32  	%r954, %r954, %r749;
$L__BB14_63:
	and.b32  	%r751, %r678, 1024;
	setp.eq.s32 	%p35, %r751, 0;
	@%p35 bra 	$L__BB14_65;
	ld.global.u32 	%r752, [%rd7+200];
	xor.b32  	%r958, %r958, %r752;
	ld.global.u32 	%r753, [%rd7+204];
	xor.b32  	%r957, %r957, %r753;
	ld.global.u32 	%r754, [%rd7+208];
	xor.b32  	%r1048, %r1048, %r754;
	ld.global.u32 	%r755, [%rd7+212];
	xor.b32  	%r1047, %r1047, %r755;
	ld.global.u32 	%r756, [%rd7+216];
	xor.b32  	%r954, %r954, %r756;
$L__BB14_65:
	and.b32  	%r758, %r678, 2048;
	setp.eq.s32 	%p36, %r758, 0;
	@%p36 bra 	$L__BB14_67;
	ld.global.u32 	%r759, [%rd7+220];
	xor.b32  	%r958, %r958, %r759;
	ld.global.u32 	%r760, [%rd7+224];
	xor.b32  	%r957, %r957, %r760;
	ld.global.u32 	%r761, [%rd7+228];
	xor.b32  	%r1048, %r1048, %r761;
	ld.global.u32 	%r762, [%rd7+232];
	xor.b32  	%r1047, %r1047, %r762;
	ld.global.u32 	%r763, [%rd7+236];
	xor.b32  	%r954, %r954, %r763;
$L__BB14_67:
	and.b32  	%r765, %r678, 4096;
	setp.eq.s32 	%p37, %r765, 0;
	@%p37 bra 	$L__BB14_69;
	ld.global.u32 	%r766, [%rd7+240];
	xor.b32  	%r958, %r958, %r766;
	ld.global.u32 	%r767, [%rd7+244];
	xor.b32  	%r957, %r957, %r767;
	ld.global.u32 	%r768, [%rd7+248];
	xor.b32  	%r1048, %r1048, %r768;
	ld.global.u32 	%r769, [%rd7+252];
	xor.b32  	%r1047, %r1047, %r769;
	ld.global.u32 	%r770, [%rd7+256];
	xor.b32  	%r954, %r954, %r770;
$L__BB14_69:
	and.b32  	%r772, %r678, 8192;
	setp.eq.s32 	%p38, %r772, 0;
	@%p38 bra 	$L__BB14_71;
	ld.global.u32 	%r773, [%rd7+260];
	xor.b32  	%r958, %r958, %r773;
	ld.global.u32 	%r774, [%rd7+264];
	xor.b32  	%r957, %r957, %r774;
	ld.global.u32 	%r775, [%rd7+268];
	xor.b32  	%r1048, %r1048, %r775;
	ld.global.u32 	%r776, [%rd7+272];
	xor.b32  	%r1047, %r1047, %r776;
	ld.global.u32 	%r777, [%rd7+276];
	xor.b32  	%r954, %r954, %r777;
$L__BB14_71:
	and.b32  	%r779, %r678, 16384;
	setp.eq.s32 	%p39, %r779, 0;
	@%p39 bra 	$L__BB14_73;
	ld.global.u32 	%r780, [%rd7+280];
	xor.b32  	%r958, %r958, %r780;
	ld.global.u32 	%r781, [%rd7+284];
	xor.b32  	%r957, %r957, %r781;
	ld.global.u32 	%r782, [%rd7+288];
	xor.b32  	%r1048, %r1048, %r782;
	ld.global.u32 	%r783, [%rd7+292];
	xor.b32  	%r1047, %r1047, %r783;
	ld.global.u32 	%r784, [%rd7+296];
	xor.b32  	%r954, %r954, %r784;
$L__BB14_73:
	and.b32  	%r786, %r678, 32768;
	setp.eq.s32 	%p40, %r786, 0;
	@%p40 bra 	$L__BB14_75;
	ld.global.u32 	%r787, [%rd7+300];
	xor.b32  	%r958, %r958, %r787;
	ld.global.u32 	%r788, [%rd7+304];
	xor.b32  	%r957, %r957, %r788;
	ld.global.u32 	%r789, [%rd7+308];
	xor.b32  	%r1048, %r1048, %r789;
	ld.global.u32 	%r790, [%rd7+312];
	xor.b32  	%r1047, %r1047, %r790;
	ld.global.u32 	%r791, [%rd7+316];
	xor.b32  	%r954, %r954, %r791;
$L__BB14_75:
	add.s32 	%r1045, %r1045, 16;
	setp.ne.s32 	%p41, %r1045, 32;
	@%p41 bra 	$L__BB14_43;
	mad.lo.s32 	%r792, %r1039, -31, %r193;
	add.s32 	%r1039, %r792, 1;
	setp.ne.s32 	%p42, %r1039, 5;
	@%p42 bra 	$L__BB14_42;
	st.local.u32 	[%rd1+4], %r958;
	st.local.v2.u32 	[%rd1+8], {%r957, %r1048};
	st.local.v2.u32 	[%rd1+16], {%r1047, %r954};
	setp.ne.s64 	%p43, %rd4, 3;
	@%p43 bra 	$L__BB14_115;
	mov.b32 	%r954, 0;
	mov.u32 	%r1139, %r954;
	mov.u32 	%r1140, %r954;
	mov.u32 	%r957, %r954;
	mov.u32 	%r958, %r954;
	mov.u32 	%r1131, %r954;
$L__BB14_79:
	mul.wide.u32 	%rd21, %r1131, 4;
	add.s64 	%rd22, %rd1, %rd21;
	ld.local.u32 	%r368, [%rd22+4];
	shl.b32 	%r369, %r1131, 5;
	mov.b32 	%r1137, 0;
$L__BB14_80:
	.pragma "nounroll";
	shr.u32 	%r795, %r368, %r1137;
	and.b32  	%r796, %r795, 1;
	setp.eq.b32 	%p44, %r796, 1;
	not.pred 	%p45, %p44;
	add.s32 	%r797, %r369, %r1137;
	mul.lo.s32 	%r798, %r797, 5;
	mul.wide.u32 	%rd23, %r798, 4;
	add.s64 	%rd8, %rd5, %rd23;
	@%p45 bra 	$L__BB14_82;
	ld.global.u32 	%r799, [%rd8];
	xor.b32  	%r958, %r958, %r799;
	ld.global.u32 	%r800, [%rd8+4];
	xor.b32  	%r957, %r957, %r800;
	ld.global.u32 	%r801, [%rd8+8];
	xor.b32  	%r1140, %r1140, %r801;
	ld.global.u32 	%r802, [%rd8+12];
	xor.b32  	%r1139, %r1139, %r802;
	ld.global.u32 	%r803, [%rd8+16];
	xor.b32  	%r954, %r954, %r803;
$L__BB14_82:
	and.b32  	%r805, %r795, 2;
	setp.eq.s32 	%p46, %r805, 0;
	@%p46 bra 	$L__BB14_84;
	ld.global.u32 	%r806, [%rd8+20];
	xor.b32  	%r958, %r958, %r806;
	ld.global.u32 	%r807, [%rd8+24];
	xor.b32  	%r957, %r957, %r807;
	ld.global.u32 	%r808, [%rd8+28];
	xor.b32  	%r1140, %r1140, %r808;
	ld.global.u32 	%r809, [%rd8+32];
	xor.b32  	%r1139, %r1139, %r809;
	ld.global.u32 	%r810, [%rd8+36];
	xor.b32  	%r954, %r954, %r810;
$L__BB14_84:
	and.b32  	%r812, %r795, 4;
	setp.eq.s32 	%p47, %r812, 0;
	@%p47 bra 	$L__BB14_86;
	ld.global.u32 	%r813, [%rd8+40];
	xor.b32  	%r958, %r958, %r813;
	ld.global.u32 	%r814, [%rd8+44];
	xor.b32  	%r957, %r957, %r814;
	ld.global.u32 	%r815, [%rd8+48];
	xor.b32  	%r1140, %r1140, %r815;
	ld.global.u32 	%r816, [%rd8+52];
	xor.b32  	%r1139, %r1139, %r816;
	ld.global.u32 	%r817, [%rd8+56];
	xor.b32  	%r954, %r954, %r817;
$L__BB14_86:
	and.b32  	%r819, %r795, 8;
	setp.eq.s32 	%p48, %r819, 0;
	@%p48 bra 	$L__BB14_88;
	ld.global.u32 	%r820, [%rd8+60];
	xor.b32  	%r958, %r958, %r820;
	ld.global.u32 	%r821, [%rd8+64];
	xor.b32  	%r957, %r957, %r821;
	ld.global.u32 	%r822, [%rd8+68];
	xor.b32  	%r1140, %r1140, %r822;
	ld.global.u32 	%r823, [%rd8+72];
	xor.b32  	%r1139, %r1139, %r823;
	ld.global.u32 	%r824, [%rd8+76];
	xor.b32  	%r954, %r954, %r824;
$L__BB14_88:
	and.b32  	%r826, %r795, 16;
	setp.eq.s32 	%p49, %r826, 0;
	@%p49 bra 	$L__BB14_90;
	ld.global.u32 	%r827, [%rd8+80];
	xor.b32  	%r958, %r958, %r827;
	ld.global.u32 	%r828, [%rd8+84];
	xor.b32  	%r957, %r957, %r828;
	ld.global.u32 	%r829, [%rd8+88];
	xor.b32  	%r1140, %r1140, %r829;
	ld.global.u32 	%r830, [%rd8+92];
	xor.b32  	%r1139, %r1139, %r830;
	ld.global.u32 	%r831, [%rd8+96];
	xor.b32  	%r954, %r954, %r831;
$L__BB14_90:
	and.b32  	%r833, %r795, 32;
	setp.eq.s32 	%p50, %r833, 0;
	@%p50 bra 	$L__BB14_92;
	ld.global.u32 	%r834, [%rd8+100];
	xor.b32  	%r958, %r958, %r834;
	ld.global.u32 	%r835, [%rd8+104];
	xor.b32  	%r957, %r957, %r835;
	ld.global.u32 	%r836, [%rd8+108];
	xor.b32  	%r1140, %r1140, %r836;
	ld.global.u32 	%r837, [%rd8+112];
	xor.b32  	%r1139, %r1139, %r837;
	ld.global.u32 	%r838, [%rd8+116];
	xor.b32  	%r954, %r954, %r838;
$L__BB14_92:
	and.b32  	%r840, %r795, 64;
	setp.eq.s32 	%p51, %r840, 0;
	@%p51 bra 	$L__BB14_94;
	ld.global.u32 	%r841, [%rd8+120];
	xor.b32  	%r958, %r958, %r841;
	ld.global.u32 	%r842, [%rd8+124];
	xor.b32  	%r957, %r957, %r842;
	ld.global.u32 	%r843, [%rd8+128];
	xor.b32  	%r1140, %r1140, %r843;
	ld.global.u32 	%r844, [%rd8+132];
	xor.b32  	%r1139, %r1139, %r844;
	ld.global.u32 	%r845, [%rd8+136];
	xor.b32  	%r954, %r954, %r845;
$L__BB14_94:
	and.b32  	%r847, %r795, 128;
	setp.eq.s32 	%p52, %r847, 0;
	@%p52 bra 	$L__BB14_96;
	ld.global.u32 	%r848, [%rd8+140];
	xor.b32  	%r958, %r958, %r848;
	ld.global.u32 	%r849, [%rd8+144];
	xor.b32  	%r957, %r957, %r849;
	ld.global.u32 	%r850, [%rd8+148];
	xor.b32  	%r1140, %r1140, %r850;
	ld.global.u32 	%r851, [%rd8+152];
	xor.b32  	%r1139, %r1139, %r851;
	ld.global.u32 	%r852, [%rd8+156];
	xor.b32  	%r954, %r954, %r852;
$L__BB14_96:
	and.b32  	%r854, %r795, 256;
	setp.eq.s32 	%p53, %r854, 0;
	@%p53 bra 	$L__BB14_98;
	ld.global.u32 	%r855, [%rd8+160];
	xor.b32  	%r958, %r958, %r855;
	ld.global.u32 	%r856, [%rd8+164];
	xor.b32  	%r957, %r957, %r856;
	ld.global.u32 	%r857, [%rd8+168];
	xor.b32  	%r1140, %r1140, %r857;
	ld.global.u32 	%r858, [%rd8+172];
	xor.b32  	%r1139, %r1139, %r858;
	ld.global.u32 	%r859, [%rd8+176];
	xor.b32  	%r954, %r954, %r859;
$L__BB14_98:
	and.b32  	%r861, %r795, 512;
	setp.eq.s32 	%p54, %r861, 0;
	@%p54 bra 	$L__BB14_100;
	ld.global.u32 	%r862, [%rd8+180];
	xor.b32  	%r958, %r958, %r862;
	ld.global.u32 	%r863, [%rd8+184];
	xor.b32  	%r957, %r957, %r863;
	ld.global.u32 	%r864, [%rd8+188];
	xor.b32  	%r1140, %r1140, %r864;
	ld.global.u32 	%r865, [%rd8+192];
	xor.b32  	%r1139, %r1139, %r865;
	ld.global.u32 	%r866, [%rd8+196];
	xor.b32  	%r954, %r954, %r866;
$L__BB14_100:
	and.b32  	%r868, %r795, 1024;
	setp.eq.s32 	%p55, %r868, 0;
	@%p55 bra 	$L__BB14_102;
	ld.global.u32 	%r869, [%rd8+200];
	xor.b32  	%r958, %r958, %r869;
	ld.global.u32 	%r870, [%rd8+204];
	xor.b32  	%r957, %r957, %r870;
	ld.global.u32 	%r871, [%rd8+208];
	xor.b32  	%r1140, %r1140, %r871;
	ld.global.u32 	%r872, [%rd8+212];
	xor.b32  	%r1139, %r1139, %r872;
	ld.global.u32 	%r873, [%rd8+216];
	xor.b32  	%r954, %r954, %r873;
$L__BB14_102:
	and.b32  	%r875, %r795, 2048;
	setp.eq.s32 	%p56, %r875, 0;
	@%p56 bra 	$L__BB14_104;
	ld.global.u32 	%r876, [%rd8+220];
	xor.b32  	%r958, %r958, %r876;
	ld.global.u32 	%r877, [%rd8+224];
	xor.b32  	%r957, %r957, %r877;
	ld.global.u32 	%r878, [%rd8+228];
	xor.b32  	%r1140, %r1140, %r878;
	ld.global.u32 	%r879, [%rd8+232];
	xor.b32  	%r1139, %r1139, %r879;
	ld.global.u32 	%r880, [%rd8+236];
	xor.b32  	%r954, %r954, %r880;
$L__BB14_104:
	and.b32  	%r882, %r795, 4096;
	setp.eq.s32 	%p57, %r882, 0;
	@%p57 bra 	$L__BB14_106;
	ld.global.u32 	%r883, [%rd8+240];
	xor.b32  	%r958, %r958, %r883;
	ld.global.u32 	%r884, [%rd8+244];
	xor.b32  	%r957, %r957, %r884;
	ld.global.u32 	%r885, [%rd8+248];
	xor.b32  	%r1140, %r1140, %r885;
	ld.global.u32 	%r886, [%rd8+252];
	xor.b32  	%r1139, %r1139, %r886;
	ld.global.u32 	%r887, [%rd8+256];
	xor.b32  	%r954, %r954, %r887;
$L__BB14_106:
	and.b32  	%r889, %r795, 8192;
	setp.eq.s32 	%p58, %r889, 0;
	@%p58 bra 	$L__BB14_108;
	ld.global.u32 	%r890, [%rd8+260];
	xor.b32  	%r958, %r958, %r890;
	ld.global.u32 	%r891, [%rd8+264];
	xor.b32  	%r957, %r957, %r891;
	ld.global.u32 	%r892, [%rd8+268];
	xor.b32  	%r1140, %r1140, %r892;
	ld.global.u32 	%r893, [%rd8+272];
	xor.b32  	%r1139, %r1139, %r893;
	ld.global.u32 	%r894, [%rd8+276];
	xor.b32  	%r954, %r954, %r894;
$L__BB14_108:
	and.b32  	%r896, %r795, 16384;
	setp.eq.s32 	%p59, %r896, 0;
	@%p59 bra 	$L__BB14_110;
	ld.global.u32 	%r897, [%rd8+280];
	xor.b32  	%r958, %r958, %r897;
	ld.global.u32 	%r898, [%rd8+284];
	xor.b32  	%r957, %r957, %r898;
	ld.global.u32 	%r899, [%rd8+288];
	xor.b32  	%r1140, %r1140, %r899;
	ld.global.u32 	%r900, [%rd8+292];
	xor.b32  	%r1139, %r1139, %r900;
	ld.global.u32 	%r901, [%rd8+296];
	xor.b32  	%r954, %r954, %r901;
$L__BB14_110:
	and.b32  	%r903, %r795, 32768;
	setp.eq.s32 	%p60, %r903, 0;
	@%p60 bra 	$L__BB14_112;
	ld.global.u32 	%r904, [%rd8+300];
	xor.b32  	%r958, %r958, %r904;
	ld.global.u32 	%r905, [%rd8+304];
	xor.b32  	%r957, %r957, %r905;
	ld.global.u32 	%r906, [%rd8+308];
	xor.b32  	%r1140, %r1140, %r906;
	ld.global.u32 	%r907, [%rd8+312];
	xor.b32  	%r1139, %r1139, %r907;
	ld.global.u32 	%r908, [%rd8+316];
	xor.b32  	%r954, %r954, %r908;
$L__BB14_112:
	add.s32 	%r1137, %r1137, 16;
	setp.ne.s32 	%p61, %r1137, 32;
	@%p61 bra 	$L__BB14_80;
	mad.lo.s32 	%r909, %r1131, -31, %r369;
	add.s32 	%r1131, %r909, 1;
	setp.ne.s32 	%p62, %r1131, 5;
	@%p62 bra 	$L__BB14_79;
	st.local.u32 	[%rd1+4], %r958;
	st.local.v2.u32 	[%rd1+8], {%r957, %r1140};
	st.local.v2.u32 	[%rd1+16], {%r1139, %r954};
$L__BB14_115:
	shr.u64 	%rd27, %rd3, 2;
	add.s32 	%r941, %r941, 1;
	setp.gt.u64 	%p63, %rd3, 3;
	@%p63 bra 	$L__BB14_3;
$L__BB14_116:
	shr.u32 	%r910, %r958, 2;
	xor.b32  	%r911, %r910, %r958;
	shl.b32 	%r912, %r954, 4;
	shl.b32 	%r913, %r911, 1;
	xor.b32  	%r914, %r913, %r912;
	xor.b32  	%r915, %r914, %r911;
	xor.b32  	%r916, %r915, %r954;
	add.s32 	%r917, %r2, %r916;
	add.s32 	%r918, %r917, 362437;
	mul.hi.u32 	%r919, %r918, 274877907;
	shr.u32 	%r920, %r919, 6;
	mul.lo.s32 	%r921, %r920, 1000;
	sub.s32 	%r922, %r918, %r921;
	add.s32 	%r923, %r922, 1;
	shr.u32 	%r924, %r957, 2;
	xor.b32  	%r925, %r924, %r957;
	shl.b32 	%r926, %r916, 4;
	shl.b32 	%r927, %r925, 1;
	xor.b32  	%r928, %r927, %r926;
	xor.b32  	%r929, %r928, %r925;
	xor.b32  	%r930, %r929, %r916;
	add.s32 	%r931, %r2, %r930;
	add.s32 	%r932, %r931, 724874;
	mul.hi.u32 	%r933, %r932, -1171354717;
	shr.u32 	%r934, %r933, 4;
	mul.lo.s32 	%r935, %r934, 22;
	sub.s32 	%r936, %r932, %r935;
	shl.b32 	%r937, %r923, %r936;
	cvta.to.global.u64 	%rd24, %rd10;
	shl.b64 	%rd25, %rd2, 2;
	add.s64 	%rd26, %rd24, %rd25;
	st.global.u32 	[%rd26], %r937;
$L__BB14_117:
	ret;

}
	// .globl	_Z19generate_shifted_64Pmiy
.visible .entry _Z19generate_shifted_64Pmiy(
	.param .u64 .ptr .align 1 _Z19generate_shifted_64Pmiy_param_0,
	.param .u32 _Z19generate_shifted_64Pmiy_param_1,
	.param .u64 _Z19generate_shifted_64Pmiy_param_2
)
{
	.local .align 8 .b8 	__local_depot15[48];
	.reg .b64 	%SP;
	.reg .b64 	%SPL;
	.reg .pred 	%p<64>;
	.reg .b32 	%r<1224>;
	.reg .b64 	%rd<30>;

	mov.u64 	%SPL, __local_depot15;
	ld.param.u64 	%rd10, [_Z19generate_shifted_64Pmiy_param_0];
	ld.param.u32 	%r545, [_Z19generate_shifted_64Pmiy_param_1];
	ld.param.u64 	%rd11, [_Z19generate_shifted_64Pmiy_param_2];
	mov.u32 	%r546, %ctaid.x;
	mov.u32 	%r547, %ntid.x;
	mov.u32 	%r548, %tid.x;
	mad.lo.s32 	%r1, %r546, %r547, %r548;
	setp.ge.s32 	%p1, %r1, %r545;
	@%p1 bra 	$L__BB15_117;
	add.u64 	%rd1, %SPL, 0;
	cvt.s64.s32 	%rd2, %r1;
	cvt.u32.u64 	%r549, %rd11;
	xor.b32  	%r550, %r549, -1429050551;
	mul.lo.s32 	%r551, %r550, 1099087573;
	{ .reg .b32 tmp; mov.b64 {tmp, %r552}, %rd11; }
	xor.b32  	%r553, %r552, -136515619;
	mul.lo.s32 	%r554, %r553, -1703105765;
	add.s32 	%r555, %r551, %r554;
	add.s32 	%r2, %r555, 6615241;
	add.s32 	%r958, %r551, 123456789;
	st.local.v2.u32 	[%rd1], {%r2, %r958};
	xor.b32  	%r957, %r551, 362436069;
	add.s32 	%r556, %r554, 521288629;
	st.local.v2.u32 	[%rd1+8], {%r957, %r556};
	xor.b32  	%r557, %r554, 88675123;
	add.s32 	%r954, %r551, 5783321;
	st.local.v2.u32 	[%rd1+16], {%r557, %r954};
	setp.eq.s32 	%p2, %r1, 0;
	@%p2 bra 	$L__BB15_116;
	mov.b32 	%r941, 0;
	mov.u64 	%rd29, %rd2;
$L__BB15_3:
	mov.u64 	%rd3, %rd29;
	and.b64  	%rd4, %rd3, 3;
	setp.eq.s64 	%p3, %rd4, 0;
	@%p3 bra 	$L__BB15_115;
	mul.wide.u32 	%rd13, %r941, 3200;
	mov.u64 	%rd14, precalc_xorwow_matrix;
	add.s64 	%rd5, %rd14, %rd13;
	mov.b32 	%r954, 0;
	mov.u32 	%r955, %r954;
	mov.u32 	%r956, %r954;
	mov.u32 	%r957, %r954;
	mov.u32 	%r958, %r954;
	mov.u32 	%r947, %r954;
$L__BB15_5:
	mul.wide.u32 	%rd15, %r947, 4;
	add.s64 	%rd16, %rd1, %rd15;
	ld.local.u32 	%r16, [%rd16+4];
	shl.b32 	%r17, %r947, 5;
	mov.b32 	%r953, 0;
$L__BB15_6:
	.pragma "nounroll";
	shr.u32 	%r561, %r16, %r953;
	and.b32  	%r562, %r561, 1;
	setp.eq.b32 	%p4, %r562, 1;
	not.pred 	%p5, %p4;
	add.s32 	%r563, %r17, %r953;
	mul.lo.s32 	%r564, %r563, 5;
	mul.wide.u32 	%rd17, %r564, 4;
	add.s64 	%rd6, %rd5, %rd17;
	@%p5 bra 	$L__BB15_8;
	ld.global.u32 	%r565, [%rd6];
	xor.b32  	%r958, %r958, %r565;
	ld.global.u32 	%r566, [%rd6+4];
	xor.b32  	%r957, %r957, %r566;
	ld.global.u32 	%r567, [%rd6+8];
	xor.b32  	%r956, %r956, %r567;
	ld.global.u32 	%r568, [%rd6+12];
	xor.b32  	%r955, %r955, %r568;
	ld.global.u32 	%r569, [%rd6+16];
	xor.b32  	%r954, %r954, %r569;
$L__BB15_8:
	and.b32  	%r571, %r561, 2;
	setp.eq.s32 	%p6, %r571, 0;
	@%p6 bra 	$L__BB15_10;
	ld.global.u32 	%r572, [%rd6+20];
	xor.b32  	%r958, %r958, %r572;
	ld.global.u32 	%r573, [%rd6+24];
	xor.b32  	%r957, %r957, %r573;
	ld.global.u32 	%r574, [%rd6+28];
	xor.b32  	%r956, %r956, %r574;
	ld.global.u32 	%r575, [%rd6+32];
	xor.b32  	%r955, %r955, %r575;
	ld.global.u32 	%r576, [%rd6+36];
	xor.b32  	%r954, %r954, %r576;
$L__BB15_10:
	and.b32  	%r578, %r561, 4;
	setp.eq.s32 	%p7, %r578, 0;
	@%p7 bra 	$L__BB15_12;
	ld.global.u32 	%r579, [%rd6+40];
	xor.b32  	%r958, %r958, %r579;
	ld.global.u32 	%r580, [%rd6+44];
	xor.b32  	%r957, %r957, %r580;
	ld.global.u32 	%r581, [%rd6+48];
	xor.b32  	%r956, %r956, %r581;
	ld.global.u32 	%r582, [%rd6+52];
	xor.b32  	%r955, %r955, %r582;
	ld.global.u32 	%r583, [%rd6+56];
	xor.b32  	%r954, %r954, %r583;
$L__BB15_12:
	and.b32  	%r585, %r561, 8;
	setp.eq.s32 	%p8, %r585, 0;
	@%p8 bra 	$L__BB15_14;
	ld.global.u32 	%r586, [%rd6+60];
	xor.b32  	%r958, %r958, %r586;
	ld.global.u32 	%r587, [%rd6+64];
	xor.b32  	%r957, %r957, %r587;
	ld.global.u32 	%r588, [%rd6+68];
	xor.b32  	%r956, %r956, %r588;
	ld.global.u32 	%r589, [%rd6+72];
	xor.b32  	%r955, %r955, %r589;
	ld.global.u32 	%r590, [%rd6+76];
	xor.b32  	%r954, %r954, %r590;
$L__BB15_14:
	and.b32  	%r592, %r561, 16;
	setp.eq.s32 	%p9, %r592, 0;
	@%p9 bra 	$L__BB15_16;
	ld.global.u32 	%r593, [%rd6+80];
	xor.b32  	%r958, %r958, %r593;
	ld.global.u32 	%r594, [%rd6+84];
	xor.b32  	%r957, %r957, %r594;
	ld.global.u32 	%r595, [%rd6+88];
	xor.b32  	%r956, %r956, %r595;
	ld.global.u32 	%r596, [%rd6+92];
	xor.b32  	%r955, %r955, %r596;
	ld.global.u32 	%r597, [%rd6+96];
	xor.b32  	%r954, %r954, %r597;
$L__BB15_16:
	and.b32  	%r599, %r561, 32;
	setp.eq.s32 	%p10, %r599, 0;
	@%p10 bra 	$L__BB15_18;
	ld.global.u32 	%r600, [%rd6+100];
	xor.b32  	%r958, %r958, %r600;
	ld.global.u32 	%r601, [%rd6+104];
	xor.b32  	%r957, %r957, %r601;
	ld.global.u32 	%r602, [%rd6+108];
	xor.b32  	%r956, %r956, %r602;
	ld.global.u32 	%r603, [%rd6+112];
	xor.b32  	%r955, %r955, %r603;
	ld.global.u32 	%r604, [%rd6+116];
	xor.b32  	%r954, %r954, %r604;
$L__BB15_18:
	and.b32  	%r606, %r561, 64;
	setp.eq.s32 	%p11, %r606, 0;
	@%p11 bra 	$L__BB15_20;
	ld.global.u32 	%r607, [%rd6+120];
	xor.b32  	%r958, %r958, %r607;
	ld.global.u32 	%r608, [%rd6+124];
	xor.b32  	%r957, %r957, %r608;
	ld.global.u32 	%r609, [%rd6+128];
	xor.b32  	%r956, %r956, %r609;
	ld.global.u32 	%r610, [%rd6+132];
	xor.b32  	%r955, %r955, %r610;
	ld.global.u32 	%r611, [%rd6+136];
	xor.b32  	%r954, %r954, %r611;
$L__BB15_20:
	and.b32  	%r613, %r561, 128;
	setp.eq.s32 	%p12, %r613, 0;
	@%p12 bra 	$L__BB15_22;
	ld.global.u32 	%r614, [%rd6+140];
	xor.b32  	%r958, %r958, %r614;
	ld.global.u32 	%r615, [%rd6+144];
	xor.b32  	%r957, %r957, %r615;
	ld.global.u32 	%r616, [%rd6+148];
	xor.b32  	%r956, %r956, %r616;
	ld.global.u32 	%r617, [%rd6+152];
	xor.b32  	%r955, %r955, %r617;
	ld.global.u32 	%r618, [%rd6+156];
	xor.b32  	%r954, %r954, %r618;
$L__BB15_22:
	and.b32  	%r620, %r561, 256;
	setp.eq.s32 	%p13, %r620, 0;
	@%p13 bra 	$L__BB15_24;
	ld.global.u32 	%r621, [%rd6+160];
	xor.b32  	%r958, %r958, %r621;
	ld.global.u32 	%r622, [%rd6+164];
	xor.b32  	%r957, %r957, %r622;
	ld.global.u32 	%r623, [%rd6+168];
	xor.b32  	%r956, %r956, %r623;
	ld.global.u32 	%r624, [%rd6+172];
	xor.b32  	%r955, %r955, %r624;
	ld.global.u32 	%r625, [%rd6+176];
	xor.b32  	%r954, %r954, %r625;
$L__BB15_24:
	and.b32  	%r627, %r561, 512;
	setp.eq.s32 	%p14, %r627, 0;
	@%p14 bra 	$L__BB15_26;
	ld.global.u32 	%r628, [%rd6+180];
	xor.b32  	%r958, %r958, %r628;
	ld.global.u32 	%r629, [%rd6+184];
	xor.b32  	%r957, %r957, %r629;
	ld.global.u32 	%r630, [%rd6+188];
	xor.b32  	%r956, %r956, %r630;
	ld.global.u32 	%r631, [%rd6+192];
	xor.b32  	%r955, %r955, %r631;
	ld.global.u32 	%r632, [%rd6+196];
	xor.b32  	%r954, %r954, %r632;
$L__BB15_26:
	and.b32  	%r634, %r561, 1024;
	setp.eq.s32 	%p15, %r634, 0;
	@%p15 bra 	$L__BB15_28;
	ld.global.u32 	%r635, [%rd6+200];
	xor.b32  	%r958, %r958, %r635;
	ld.global.u32 	%r636, [%rd6+204];
	xor.b32  	%r957, %r957, %r636;
	ld.global.u32 	%r637, [%rd6+208];
	xor.b32  	%r956, %r956, %r637;
	ld.global.u32 	%r638, [%rd6+212];
	xor.b32  	%r955, %r955, %r638;
	ld.global.u32 	%r639, [%rd6+216];
	xor.b32  	%r954, %r954, %r639;
$L__BB15_28:
	and.b32  	%r641, %r561, 2048;
	setp.eq.s32 	%p16, %r641, 0;
	@%p16 bra 	$L__BB15_30;
	ld.global.u32 	%r642, [%rd6+220];
	xor.b32  	%r958, %r958, %r642;
	ld.global.u32 	%r643, [%rd6+224];
	xor.b32  	%r957, %r957, %r643;
	ld.global.u32 	%r644, [%rd6+228];
	xor.b32  	%r956, %r956, %r644;
	ld.global.u32 	%r645, [%rd6+232];
	xor.b32  	%r955, %r955, %r645;
	ld.global.u32 	%r646, [%rd6+236];
	xor.b32  	%r954, %r954, %r646;
$L__BB15_30:
	and.b32  	%r648, %r561, 4096;
	setp.eq.s32 	%p17, %r648, 0;
	@%p17 bra 	$L__BB15_32;
	ld.global.u32 	%r649, [%rd6+240];
	xor.b32  	%r958, %r958, %r649;
	ld.global.u32 	%r650, [%rd6+244];
	xor.b32  	%r957, %r957, %r650;
	ld.global.u32 	%r651, [%rd6+248];
	xor.b32  	%r956, %r956, %r651;
	ld.global.u32 	%r652, [%rd6+252];
	xor.b32  	%r955, %r955, %r652;
	ld.global.u32 	%r653, [%rd6+256];
	xor.b32  	%r954, %r954, %r653;
$L__BB15_32:
	and.b32  	%r655, %r561, 8192;
	setp.eq.s32 	%p18, %r655, 0;
	@%p18 bra 	$L__BB15_34;
	ld.global.u32 	%r656, [%rd6+260];
	xor.b32  	%r958, %r958, %r656;
	ld.global.u32 	%r657, [%rd6+264];
	xor.b32  	%r957, %r957, %r657;
	ld.global.u32 	%r658, [%rd6+268];
	xor.b32  	%r956, %r956, %r658;
	ld.global.u32 	%r659, [%rd6+272];
	xor.b32  	%r955, %r955, %r659;
	ld.global.u32 	%r660, [%rd6+276];
	xor.b32  	%r954, %r954, %r660;
$L__BB15_34:
	and.b32  	%r662, %r561, 16384;
	setp.eq.s32 	%p19, %r662, 0;
	@%p19 bra 	$L__BB15_36;
	ld.global.u32 	%r663, [%rd6+280];
	xor.b32  	%r958, %r958, %r663;
	ld.global.u32 	%r664, [%rd6+284];
	xor.b32  	%r957, %r957, %r664;
	ld.global.u32 	%r665, [%rd6+288];
	xor.b32  	%r956, %r956, %r665;
	ld.global.u32 	%r666, [%rd6+292];
	xor.b32  	%r955, %r955, %r666;
	ld.global.u32 	%r667, [%rd6+296];
	xor.b32  	%r954, %r954, %r667;
$L__BB15_36:
	and.b32  	%r669, %r561, 32768;
	setp.eq.s32 	%p20, %r669, 0;
	@%p20 bra 	$L__BB15_38;
	ld.global.u32 	%r670, [%rd6+300];
	xor.b32  	%r958, %r958, %r670;
	ld.global.u32 	%r671, [%rd6+304];
	xor.b32  	%r957, %r957, %r671;
	ld.global.u32 	%r672, [%rd6+308];
	xor.b32  	%r956, %r956, %r672;
	ld.global.u32 	%r673, [%rd6+312];
	xor.b32  	%r955, %r955, %r673;
	ld.global.u32 	%r674, [%rd6+316];
	xor.b32  	%r954, %r954, %r674;
$L__BB15_38:
	add.s32 	%r953, %r953, 16;
	setp.ne.s32 	%p21, %r953, 32;
	@%p21 bra 	$L__BB15_6;
	mad.lo.s32 	%r675, %r947, -31, %r17;
	add.s32 	%r947, %r675, 1;
	setp.ne.s32 	%p22, %r947, 5;
	@%p22 bra 	$L__BB15_5;
	st.local.u32 	[%rd1+4], %r958;
	st.local.v2.u32 	[%rd1+8], {%r957, %r956};
	st.local.v2.u32 	[%rd1+16], {%r955, %r954};
	setp.eq.s64 	%p23, %rd4, 1;
	@%p23 bra 	$L__BB15_115;
	mov.b32 	%r954, 0;
	mov.u32 	%r1047, %r954;
	mov.u32 	%r1048, %r954;
	mov.u32 	%r957, %r954;
	mov.u32 	%r958, %r954;
	mov.u32 	%r1039, %r954;
$L__BB15_42:
	mul.wide.u32 	%rd18, %r1039, 4;
	add.s64 	%rd19, %rd1, %rd18;
	ld.local.u32 	%r192, [%rd19+4];
	shl.b32 	%r193, %r1039, 5;
	mov.b32 	%r1045, 0;
$L__BB15_43:
	.pragma "nounroll";
	shr.u32 	%r678, %r192, %r1045;
	and.b32  	%r679, %r678, 1;
	setp.eq.b32 	%p24, %r679, 1;
	not.pred 	%p25, %p24;
	add.s32 	%r680, %r193, %r1045;
	mul.lo.s32 	%r681, %r680, 5;
	mul.wide.u32 	%rd20, %r681, 4;
	add.s64 	%rd7, %rd5, %rd20;
	@%p25 bra 	$L__BB15_45;
	ld.global.u32 	%r682, [%rd7];
	xor.b32  	%r958, %r958, %r682;
	ld.global.u32 	%r683, [%rd7+4];
	xor.b32  	%r957, %r957, %r683;
	ld.global.u32 	%r684, [%rd7+8];
	xor.b32  	%r1048, %r1048, %r684;
	ld.global.u32 	%r685, [%rd7+12];
	xor.b32  	%r1047, %r1047, %r685;
	ld.global.u32 	%r686, [%rd7+16];
	xor.b32  	%r954, %r954, %r686;
$L__BB15_45:
	and.b32  	%r688, %r678, 2;
	setp.eq.s32 	%p26, %r688, 0;
	@%p26 bra 	$L__BB15_47;
	ld.global.u32 	%r689, [%rd7+20];
	xor.b32  	%r958, %r958, %r689;
	ld.global.u32 	%r690, [%rd7+24];
	xor.b32  	%r957, %r957, %r690;
	ld.global.u32 	%r691, [%rd7+28];
	xor.b32  	%r1048, %r1048, %r691;
	ld.global.u32 	%r692, [%rd7+32];
	xor.b32  	%r1047, %r1047, %r692;
	ld.global.u32 	%r693, [%rd7+36];
	xor.b32  	%r954, %r954, %r693;
$L__BB15_47:
	and.b32  	%r695, %r678, 4;
	setp.eq.s32 	%p27, %r695, 0;
	@%p27 bra 	$L__BB15_49;
	ld.global.u32 	%r696, [%rd7+40];
	xor.b32  	%r958, %r958, %r696;
	ld.global.u32 	%r697, [%rd7+44];
	xor.b32  	%r957, %r957, %r697;
	ld.global.u32 	%r698, [%rd7+48];
	xor.b32  	%r1048, %r1048, %r698;
	ld.global.u32 	%r699, [%rd7+52];
	xor.b32  	%r1047, %r1047, %r699;
	ld.global.u32 	%r700, [%rd7+56];
	xor.b32  	%r954, %r954, %r700;
$L__BB15_49:
	and.b32  	%r702, %r678, 8;
	setp.eq.s32 	%p28, %r702, 0;
	@%p28 bra 	$L__BB15_51;
	ld.global.u32 	%r703, [%rd7+60];
	xor.b32  	%r958, %r958, %r703;
	ld.global.u32 	%r704, [%rd7+64];
	xor.b32  	%r957, %r957, %r704;
	ld.global.u32 	%r705, [%rd7+68];
	xor.b32  	%r1048, %r1048, %r705;
	ld.global.u32 	%r706, [%rd7+72];
	xor.b32  	%r1047, %r1047, %r706;
	ld.global.u32 	%r707, [%rd7+76];
	xor.b32  	%r954, %r954, %r707;
$L__BB15_51:
	and.b32  	%r709, %r678, 16;
	setp.eq.s32 	%p29, %r709, 0;
	@%p29 bra 	$L__BB15_53;
	ld.global.u32 	%r710, [%rd7+80];
	xor.b32  	%r958, %r958, %r710;
	ld.global.u32 	%r711, [%rd7+84];
	xor.b32  	%r957, %r957, %r711;
	ld.global.u32 	%r712, [%rd7+88];
	xor.b32  	%r1048, %r1048, %r712;
	ld.global.u32 	%r713, [%rd7+92];
	xor.b32  	%r1047, %r1047, %r713;
	ld.global.u32 	%r714, [%rd7+96];
	xor.b32  	%r954, %r954, %r714;
$L__BB15_53:
	and.b32  	%r716, %r678, 32;
	setp.eq.s32 	%p30, %r716, 0;
	@%p30 bra 	$L__BB15_55;
	ld.global.u32 	%r717, [%rd7+100];
	xor.b32  	%r958, %r958, %r717;
	ld.global.u32 	%r718, [%rd7+104];
	xor.b32  	%r957, %r957, %r718;
	ld.global.u32 	%r719, [%rd7+108];
	xor.b32  	%r1048, %r1048, %r719;
	ld.global.u32 	%r720, [%rd7+112];
	xor.b32  	%r1047, %r1047, %r720;
	ld.global.u32 	%r721, [%rd7+116];
	xor.b32  	%r954, %r954, %r721;
$L__BB15_55:
	and.b32  	%r723, %r678, 64;
	setp.eq.s32 	%p31, %r723, 0;
	@%p31 bra 	$L__BB15_57;
	ld.global.u32 	%r724, [%rd7+120];
	xor.b32  	%r958, %r958, %r724;
	ld.global.u32 	%r725, [%rd7+124];
	xor.b32  	%r957, %r957, %r725;
	ld.global.u32 	%r726, [%rd7+128];
	xor.b32  	%r1048, %r1048, %r726;
	ld.global.u32 	%r727, [%rd7+132];
	xor.b32  	%r1047, %r1047, %r727;
	ld.global.u32 	%r728, [%rd7+136];
	xor.b32  	%r954, %r954, %r728;
$L__BB15_57:
	and.b32  	%r730, %r678, 128;
	setp.eq.s32 	%p32, %r730, 0;
	@%p32 bra 	$L__BB15_59;
	ld.global.u32 	%r731, [%rd7+140];
	xor.b32  	%r958, %r958, %r731;
	ld.global.u32 	%r732, [%rd7+144];
	xor.b32  	%r957, %r957, %r732;
	ld.global.u32 	%r733, [%rd7+148];
	xor.b32  	%r1048, %r1048, %r733;
	ld.global.u32 	%r734, [%rd7+152];
	xor.b32  	%r1047, %r1047, %r734;
	ld.global.u32 	%r735, [%rd7+156];
	xor.b32  	%r954, %r954, %r735;
$L__BB15_59:
	and.b32  	%r737, %r678, 256;
	setp.eq.s32 	%p33, %r737, 0;
	@%p33 bra 	$L__BB15_61;
	ld.global.u32 	%r738, [%rd7+160];
	xor.b32  	%r958, %r958, %r738;
	ld.global.u32 	%r739, [%rd7+164];
	xor.b32  	%r957, %r957, %r739;
	ld.global.u32 	%r740, [%rd7+168];
	xor.b32  	%r1048, %r1048, %r740;
	ld.global.u32 	%r741, [%rd7+172];
	xor.b32  	%r1047, %r1047, %r741;
	ld.global.u32 	%r742, [%rd7+176];
	xor.b32  	%r954, %r954, %r742;
$L__BB15_61:
	and.b32  	%r744, %r678, 512;
	setp.eq.s32 	%p34, %r744, 0;
	@%p34 bra 	$L__BB15_63;
	ld.global.u32 	%r745, [%rd7+180];
	xor.b32  	%r958, %r958, %r745;
	ld.global.u32 	%r746, [%rd7+184];
	xor.b32  	%r957, %r957, %r746;
	ld.global.u32 	%r747, [%rd7+188];
	xor.b32  	%r1048, %r1048, %r747;
	ld.global.u32 	%r748, [%rd7+192];
	xor.b32  	%r1047, %r1047, %r748;
	ld.global.u32 	%r749, [%rd7+196];
	xor.b32  	%r954, %r954, %r749;
$L__BB15_63:
	and.b32  	%r751, %r678, 1024;
	setp.eq.s32 	%p35, %r751, 0;
	@%p35 bra 	$L__BB15_65;
	ld.global.u32 	%r752, [%rd7+200];
	xor.b32  	%r958, %r958, %r752;
	ld.global.u32 	%r753, [%rd7+204];
	xor.b32  	%r957, %r957, %r753;
	ld.global.u32 	%r754, [%rd7+208];
	xor.b32  	%r1048, %r1048, %r754;
	ld.global.u32 	%r755, [%rd7+212];
	xor.b32  	%r1047, %r1047, %r755;
	ld.global.u32 	%r756, [%rd7+216];
	xor.b32  	%r954, %r954, %r756;
$L__BB15_65:
	and.b32  	%r758, %r678, 2048;
	setp.eq.s32 	%p36, %r758, 0;
	@%p36 bra 	$L__BB15_67;
	ld.global.u32 	%r759, [%rd7+220];
	xor.b32  	%r958, %r958, %r759;
	ld.global.u32 	%r760, [%rd7+224];
	xor.b32  	%r957, %r957, %r760;
	ld.global.u32 	%r761, [%rd7+228];
	xor.b32  	%r1048, %r1048, %r761;
	ld.global.u32 	%r762, [%rd7+232];
	xor.b32  	%r1047, %r1047, %r762;
	ld.global.u32 	%r763, [%rd7+236];
	xor.b32  	%r954, %r954, %r763;
$L__BB15_67:
	and.b32  	%r765, %r678, 4096;
	setp.eq.s32 	%p37, %r765, 0;
	@%p37 bra 	$L__BB15_69;
	ld.global.u32 	%r766, [%rd7+240];
	xor.b32  	%r958, %r958, %r766;
	ld.global.u32 	%r767, [%rd7+244];
	xor.b32  	%r957, %r957, %r767;
	ld.global.u32 	%r768, [%rd7+248];
	xor.b32  	%r1048, %r1048, %r768;
	ld.global.u32 	%r769, [%rd7+252];
	xor.b32  	%r1047, %r1047, %r769;
	ld.global.u32 	%r770, [%rd7+256];
	xor.b32  	%r954, %r954, %r770;
$L__BB15_69:
	and.b32  	%r772, %r678, 8192;
	setp.eq.s32 	%p38, %r772, 0;
	@%p38 bra 	$L__BB15_71;
	ld.global.u32 	%r773, [%rd7+260];
	xor.b32  	%r958, %r958, %r773;
	ld.global.u32 	%r774, [%rd7+264];
	xor.b32  	%r957, %r957, %r774;
	ld.global.u32 	%r775, [%rd7+268];
	xor.b32  	%r1048, %r1048, %r775;
	ld.global.u32 	%r776, [%rd7+272];
	xor.b32  	%r1047, %r1047, %r776;
	ld.global.u32 	%r777, [%rd7+276];
	xor.b32  	%r954, %r954, %r777;
$L__BB15_71:
	and.b32  	%r779, %r678, 16384;
	setp.eq.s32 	%p39, %r779, 0;
	@%p39 bra 	$L__BB15_73;
	ld.global.u32 	%r780, [%rd7+280];
	xor.b32  	%r958, %r958, %r780;
	ld.global.u32 	%r781, [%rd7+284];
	xor.b32  	%r957, %r957, %r781;
	ld.global.u32 	%r782, [%rd7+288];
	xor.b32  	%r1048, %r1048, %r782;
	ld.global.u32 	%r783, [%rd7+292];
	xor.b32  	%r1047, %r1047, %r783;
	ld.global.u32 	%r784, [%rd7+296];
	xor.b32  	%r954, %r954, %r784;
$L__BB15_73:
	and.b32  	%r786, %r678, 32768;
	setp.eq.s32 	%p40, %r786, 0;
	@%p40 bra 	$L__BB15_75;
	ld.global.u32 	%r787, [%rd7+300];
	xor.b32  	%r958, %r958, %r787;
	ld.global.u32 	%r788, [%rd7+304];
	xor.b32  	%r957, %r957, %r788;
	ld.global.u32 	%r789, [%rd7+308];
	xor.b32  	%r1048, %r1048, %r789;
	ld.global.u32 	%r790, [%rd7+312];
	xor.b32  	%r1047, %r1047, %r790;
	ld.global.u32 	%r791, [%rd7+316];
	xor.b32  	%r954, %r954, %r791;
$L__BB15_75:
	add.s32 	%r1045, %r1045, 16;
	setp.ne.s32 	%p41, %r1045, 32;
	@%p41 bra 	$L__BB15_43;
	mad.lo.s32 	%r792, %r1039, -31, %r193;
	add.s32 	%r1039, %r792, 1;
	setp.ne.s32 	%p42, %r1039, 5;
	@%p42 bra 	$L__BB15_42;
	st.local.u32 	[%rd1+4], %r958;
	st.local.v2.u32 	[%rd1+8], {%r957, %r1048};
	st.local.v2.u32 	[%rd1+16], {%r1047, %r954};
	setp.ne.s64 	%p43, %rd4, 3;
	@%p43 bra 	$L__BB15_115;
	mov.b32 	%r954, 0;
	mov.u32 	%r1139, %r954;
	mov.u32 	%r1140, %r954;
	mov.u32 	%r957, %r954;
	mov.u32 	%r958, %r954;
	mov.u32 	%r1131, %r954;
$L__BB15_79:
	mul.wide.u32 	%rd21, %r1131, 4;
	add.s64 	%rd22, %rd1, %rd21;
	ld.local.u32 	%r368, [%rd22+4];
	shl.b32 	%r369, %r1131, 5;
	mov.b32 	%r1137, 0;
$L__BB15_80:
	.pragma "nounroll";
	shr.u32 	%r795, %r368, %r1137;
	and.b32  	%r796, %r795, 1;
	setp.eq.b32 	%p44, %r796, 1;
	not.pred 	%p45, %p44;
	add.s32 	%r797, %r369, %r1137;
	mul.lo.s32 	%r798, %r797, 5;
	mul.wide.u32 	%rd23, %r798, 4;
	add.s64 	%rd8, %rd5, %rd23;
	@%p45 bra 	$L__BB15_82;
	ld.global.u32 	%r799, [%rd8];
	xor.b32  	%r958, %r958, %r799;
	ld.global.u32 	%r800, [%rd8+4];
	xor.b32  	%r957, %r957, %r800;
	ld.global.u32 	%r801, [%rd8+8];
	xor.b32  	%r1140, %r1140, %r801;
	ld.global.u32 	%r802, [%rd8+12];
	xor.b32  	%r1139, %r1139, %r802;
	ld.global.u32 	%r803, [%rd8+16];
	xor.b32  	%r954, %r954, %r803;
$L__BB15_82:
	and.b32  	%r805, %r795, 2;
	setp.eq.s32 	%p46, %r805, 0;
	@%p46 bra 	$L__BB15_84;
	ld.global.u32 	%r806, [%rd8+20];
	xor.b32  	%r958, %r958, %r806;
	ld.global.u32 	%r807, [%rd8+24];
	xor.b32  	%r957, %r957, %r807;
	ld.global.u32 	%r808, [%rd8+28];
	xor.b32  	%r1140, %r1140, %r808;
	ld.global.u32 	%r809, [%rd8+32];
	xor.b32  	%r1139, %r1139, %r809;
	ld.global.u32 	%r810, [%rd8+36];
	xor.b32  	%r954, %r954, %r810;
$L__BB15_84:
	and.b32  	%r812, %r795, 4;
	setp.eq.s32 	%p47, %r812, 0;
	@%p47 bra 	$L__BB15_86;
	ld.global.u32 	%r813, [%rd8+40];
	xor.b32  	%r958, %r958, %r813;
	ld.global.u32 	%r814, [%rd8+44];
	xor.b32  	%r957, %r957, %r814;
	ld.global.u32 	%r815, [%rd8+48];
	xor.b32  	%r1140, %r1140, %r815;
	ld.global.u32 	%r816, [%rd8+52];
	xor.b32  	%r1139, %r1139, %r816;
	ld.global.u32 	%r817, [%rd8+56];
	xor.b32  	%r954, %r954, %r817;
$L__BB15_86:
	and.b32  	%r819, %r795, 8;
	setp.eq.s32 	%p48, %r819, 0;
	@%p48 bra 	$L__BB15_88;
	ld.global.u32 	%r820, [%rd8+60];
	xor.b32  	%r958, %r958, %r820;
	ld.global.u32 	%r821, [%rd8+64];
	xor.b32  	%r957, %r957, %r821;
	ld.global.u32 	%r822, [%rd8+68];
	xor.b32  	%r1140, %r1140, %r822;
	ld.global.u32 	%r823, [%rd8+72];
	xor.b32  	%r1139, %r1139, %r823;
	ld.global.u32 	%r824, [%rd8+76];
	xor.b32  	%r954, %r954, %r824;
$L__BB15_88:
	and.b32  	%r826, %r795, 16;
	setp.eq.s32 	%p49, %r826, 0;
	@%p49 bra 	$L__BB15_90;
	ld.global.u32 	%r827, [%rd8+80];
	xor.b32  	%r958, %r958, %r827;
	ld.global.u32 	%r828, [%rd8+84];
	xor.b32  	%r957, %r957, %r828;
	ld.global.u32 	%r829, [%rd8+88];
	xor.b32  	%r1140, %r1140, %r829;
	ld.global.u32 	%r830, [%rd8+92];
	xor.b32  	%r1139, %r1139, %r830;
	ld.global.u32 	%r831, [%rd8+96];
	xor.b32  	%r954, %r954, %r831;
$L__BB15_90:
	and.b32  	%r833, %r795, 32;
	setp.eq.s32 	%p50, %r833, 0;
	@%p50 bra 	$L__BB15_92;
	ld.global.u32 	%r834, [%rd8+100];
	xor.b32  	%r958, %r958, %r834;
	ld.global.u32 	%r835, [%rd8+104];
	xor.b32  	%r957, %r957, %r835;
	ld.global.u32 	%r836, [%rd8+108];
	xor.b32  	%r1140, %r1140, %r836;
	ld.global.u32 	%r837, [%rd8+112];
	xor.b32  	%r1139, %r1139, %r837;
	ld.global.u32 	%r838, [%rd8+116];
	xor.b32  	%r954, %r954, %r838;
$L__BB15_92:
	and.b32  	%r840, %r795, 64;
	setp.eq.s32 	%p51, %r840, 0;
	@%p51 bra 	$L__BB15_94;
	ld.global.u32 	%r841, [%rd8+120];
	xor.b32  	%r958, %r958, %r841;
	ld.global.u32 	%r842, [%rd8+124];
	xor.b32  	%r957, %r957, %r842;
	ld.global.u32 	%r843, [%rd8+128];
	xor.b32  	%r1140, %r1140, %r843;
	ld.global.u32 	%r844, [%rd8+132];
	xor.b32  	%r1139, %r1139, %r844;
	ld.global.u32 	%r845, [%rd8+136];
	xor.b32  	%r954, %r954, %r845;
$L__BB15_94:
	and.b32  	%r847, %r795, 128;
	setp.eq.s32 	%p52, %r847, 0;
	@%p52 bra 	$L__BB15_96;
	ld.global.u32 	%r848, [%rd8+140];
	xor.b32  	%r958, %r958, %r848;
	ld.global.u32 	%r849, [%rd8+144];
	xor.b32  	%r957, %r957, %r849;
	ld.global.u32 	%r850, [%rd8+148];
	xor.b32  	%r1140, %r1140, %r850;
	ld.global.u32 	%r851, [%rd8+152];
	xor.b32  	%r1139, %r1139, %r851;
	ld.global.u32 	%r852, [%rd8+156];
	xor.b32  	%r954, %r954, %r852;
$L__BB15_96:
	and.b32  	%r854, %r795, 256;
	setp.eq.s32 	%p53, %r854, 0;
	@%p53 bra 	$L__BB15_98;
	ld.global.u32 	%r855, [%rd8+160];
	xor.b32  	%r958, %r958, %r855;
	ld.global.u32 	%r856, [%rd8+164];
	xor.b32  	%r957, %r957, %r856;
	ld.global.u32 	%r857, [%rd8+168];
	xor.b32  	%r1140, %r1140, %r857;
	ld.global.u32 	%r858, [%rd8+172];
	xor.b32  	%r1139, %r1139, %r858;
	ld.global.u32 	%r859, [%rd8+176];
	xor.b32  	%r954, %r954, %r859;
$L__BB15_98:
	and.b32  	%r861, %r795, 512;
	setp.eq.s32 	%p54, %r861, 0;
	@%p54 bra 	$L__BB15_100;
	ld.global.u32 	%r862, [%rd8+180];
	xor.b32  	%r958, %r958, %r862;
	ld.global.u32 	%r863, [%rd8+184];
	xor.b32  	%r957, %r957, %r863;
	ld.global.u32 	%r864, [%rd8+188];
	xor.b32  	%r1140, %r1140, %r864;
	ld.global.u32 	%r865, [%rd8+192];
	xor.b32  	%r1139, %r1139, %r865;
	ld.global.u32 	%r866, [%rd8+196];
	xor.b32  	%r954, %r954, %r866;
$L__BB15_100:
	and.b32  	%r868, %r795, 1024;
	setp.eq.s32 	%p55, %r868, 0;
	@%p55 bra 	$L__BB15_102;
	ld.global.u32 	%r869, [%rd8+200];
	xor.b32  	%r958, %r958, %r869;
	ld.global.u32 	%r870, [%rd8+204];
	xor.b32  	%r957, %r957, %r870;
	ld.global.u32 	%r871, [%rd8+208];
	xor.b32  	%r1140, %r1140, %r871;
	ld.global.u32 	%r872, [%rd8+212];
	xor.b32  	%r1139, %r1139, %r872;
	ld.global.u32 	%r873, [%rd8+216];
	xor.b32  	%r954, %r954, %r873;
$L__BB15_102:
	and.b32  	%r875, %r795, 2048;
	setp.eq.s32 	%p56, %r875, 0;
	@%p56 bra 	$L__BB15_104;
	ld.global.u32 	%r876, [%rd8+220];
	xor.b32  	%r958, %r958, %r876;
	ld.global.u32 	%r877, [%rd8+224];
	xor.b32  	%r957, %r957, %r877;
	ld.global.u32 	%r878, [%rd8+228];
	xor.b32  	%r1140, %r1140, %r878;
	ld.global.u32 	%r879, [%rd8+232];
	xor.b32  	%r1139, %r1139, %r879;
	ld.global.u32 	%r880, [%rd8+236];
	xor.b32  	%r954, %r954, %r880;
$L__BB15_104:
	and.b32  	%r882, %r795, 4096;
	setp.eq.s32 	%p57, %r882, 0;
	@%p57 bra 	$L__BB15_106;
	ld.global.u32 	%r883, [%rd8+240];
	xor.b32  	%r958, %r958, %r883;
	ld.global.u32 	%r884, [%rd8+244];
	xor.b32  	%r957, %r957, %r884;
	ld.global.u32 	%r885, [%rd8+248];
	xor.b32  	%r1140, %r1140, %r885;
	ld.global.u32 	%r886, [%rd8+252];
	xor.b32  	%r1139, %r1139, %r886;
	ld.global.u32 	%r887, [%rd8+256];
	xor.b32  	%r954, %r954, %r887;
$L__BB15_106:
	and.b32  	%r889, %r795, 8192;
	setp.eq.s32 	%p58, %r889, 0;
	@%p58 bra 	$L__BB15_108;
	ld.global.u32 	%r890, [%rd8+260];
	xor.b32  	%r958, %r958, %r890;
	ld.global.u32 	%r891, [%rd8+264];
	xor.b32  	%r957, %r957, %r891;
	ld.global.u32 	%r892, [%rd8+268];
	xor.b32  	%r1140, %r1140, %r892;
	ld.global.u32 	%r893, [%rd8+272];
	xor.b32  	%r1139, %r1139, %r893;
	ld.global.u32 	%r894, [%rd8+276];
	xor.b32  	%r954, %r954, %r894;
$L__BB15_108:
	and.b32  	%r896, %r795, 16384;
	setp.eq.s32 	%p59, %r896, 0;
	@%p59 bra 	$L__BB15_110;
	ld.global.u32 	%r897, [%rd8+280];
	xor.b32  	%r958, %r958, %r897;
	ld.global.u32 	%r898, [%rd8+284];
	xor.b32  	%r957, %r957, %r898;
	ld.global.u32 	%r899, [%rd8+288];
	xor.b32  	%r1140, %r1140, %r899;
	ld.global.u32 	%r900, [%rd8+292];
	xor.b32  	%r1139, %r1139, %r900;
	ld.global.u32 	%r901, [%rd8+296];
	xor.b32  	%r954, %r954, %r901;
$L__BB15_110:
	and.b32  	%r903, %r795, 32768;
	setp.eq.s32 	%p60, %r903, 0;
	@%p60 bra 	$L__BB15_112;
	ld.global.u32 	%r904, [%rd8+300];
	xor.b32  	%r958, %r958, %r904;
	ld.global.u32 	%r905, [%rd8+304];
	xor.b32  	%r957, %r957, %r905;
	ld.global.u32 	%r906, [%rd8+308];
	xor.b32  	%r1140, %r1140, %r906;
	ld.global.u32 	%r907, [%rd8+312];
	xor.b32  	%r1139, %r1139, %r907;
	ld.global.u32 	%r908, [%rd8+316];
	xor.b32  	%r954, %r954, %r908;
$L__BB15_112:
	add.s32 	%r1137, %r1137, 16;
	setp.ne.s32 	%p61, %r1137, 32;
	@%p61 bra 	$L__BB15_80;
	mad.lo.s32 	%r909, %r1131, -31, %r369;
	add.s32 	%r1131, %r909, 1;
	setp.ne.s32 	%p62, %r1131, 5;
	@%p62 bra 	$L__BB15_79;
	st.local.u32 	[%rd1+4], %r958;
	st.local.v2.u32 	[%rd1+8], {%r957, %r1140};
	st.local.v2.u32 	[%rd1+16], {%r1139, %r954};
$L__BB15_115:
	shr.u64 	%rd29, %rd3, 2;
	add.s32 	%r941, %r941, 1;
	setp.gt.u64 	%p63, %rd3, 3;
	@%p63 bra 	$L__BB15_3;
$L__BB15_116:
	shr.u32 	%r910, %r958, 2;
	xor.b32  	%r911, %r910, %r958;
	shl.b32 	%r912, %r954, 4;
	shl.b32 	%r913, %r911, 1;
	xor.b32  	%r914, %r913, %r912;
	xor.b32  	%r915, %r914, %r911;
	xor.b32  	%r916, %r915, %r954;
	add.s32 	%r917, %r2, %r916;
	add.s32 	%r918, %r917, 362437;
	mul.hi.u32 	%r919, %r918, 274877907;
	shr.u32 	%r920, %r919, 6;
	mul.lo.s32 	%r921, %r920, 1000;
	sub.s32 	%r922, %r918, %r921;
	add.s32 	%r923, %r922, 1;
	cvt.u64.u32 	%rd24, %r923;
	shr.u32 	%r924, %r957, 2;
	xor.b32  	%r925, %r924, %r957;
	shl.b32 	%r926, %r916, 4;
	shl.b32 	%r927, %r925, 1;
	xor.b32  	%r928, %r927, %r926;
	xor.b32  	%r929, %r928, %r925;
	xor.b32  	%r930, %r929, %r916;
	add.s32 	%r931, %r2, %r930;
	add.s32 	%r932, %r931, 724874;
	shr.u32 	%r933, %r932, 1;
	mul.hi.u32 	%r934, %r933, 1272582903;
	shr.u32 	%r935, %r934, 3;
	mul.lo.s32 	%r936, %r935, 54;
	sub.s32 	%r937, %r932, %r936;
	shl.b64 	%rd25, %rd24, %r937;
	cvta.to.global.u64 	%rd26, %rd10;
	shl.b64 	%rd27, %rd2, 3;
	add.s64 	%rd28, %rd26, %rd27;
	st.global.u64 	[%rd28], %rd25;
$L__BB15_117:
	ret;

}
	// .globl	_Z22generate_sequential_32Pji
.visible .entry _Z22generate_sequential_32Pji(
	.param .u64 .ptr .align 1 _Z22generate_sequential_32Pji_param_0,
	.param .u32 _Z22generate_sequential_32Pji_param_1
)
{
	.reg .pred 	%p<2>;
	.reg .b32 	%r<7>;
	.reg .b64 	%rd<5>;

	ld.param.u64 	%rd1, [_Z22generate_sequential_32Pji_param_0];
	ld.param.u32 	%r2, [_Z22generate_sequential_32Pji_param_1];
	mov.u32 	%r3, %ctaid.x;
	mov.u32 	%r4, %ntid.x;
	mov.u32 	%r5, %tid.x;
	mad.lo.s32 	%r1, %r3, %r4, %r5;
	setp.ge.s32 	%p1, %r1, %r2;
	@%p1 bra 	$L__BB16_2;
	cvta.to.global.u64 	%rd2, %rd1;
	add.s32 	%r6, %r1, 1;
	mul.wide.s32 	%rd3, %r1, 4;
	add.s64 	%rd4, %rd2, %rd3;
	st.global.u32 	[%rd4], %r6;
$L__BB16_2:
	ret;

}
	// .globl	_Z22generate_sequential_64Pmi
.visible .entry _Z22generate_sequential_64Pmi(
	.param .u64 .ptr .align 1 _Z22generate_sequential_64Pmi_param_0,
	.param .u32 _Z22generate_sequential_64Pmi_param_1
)
{
	.reg .pred 	%p<2>;
	.reg .b32 	%r<6>;
	.reg .b64 	%rd<7>;

	ld.param.u64 	%rd1, [_Z22generate_sequential_64Pmi_param_0];
	ld.param.u32 	%r2, [_Z22generate_sequential_64Pmi_param_1];
	mov.u32 	%r3, %ctaid.x;
	mov.u32 	%r4, %ntid.x;
	mov.u32 	%r5, %tid.x;
	mad.lo.s32 	%r1, %r3, %r4, %r5;
	setp.ge.s32 	%p1, %r1, %r2;
	@%p1 bra 	$L__BB17_2;
	cvta.to.global.u64 	%rd2, %rd1;
	cvt.s64.s32 	%rd3, %r1;
	add.s64 	%rd4, %rd3, 1;
	mul.wide.s32 	%rd5, %r1, 8;
	add.s64 	%rd6, %rd2, %rd5;
	st.global.u64 	[%rd6], %rd4;
$L__BB17_2:
	ret;

}


// ===== COMPILED SASS (sm_100) =====

	.target	sm_100

	.elftype	@"ET_EXEC"


//--------------------- .note.nv.tkinfo           --------------------------
	.section	.note.nv.tkinfo,"",@"SHT_NOTE"
	.sectionflags	@"SHF_NOTE_NV_TKINFO"
	.tkinfo
        /*0018*/ 	.word	0x00000002
        /*0030*/ 	.string	""
        /*0030*/ 	.string	"ptxas"
        /*0030*/ 	.string	"Cuda compilation tools, release 13.0, V13.0.88"
        /*0030*/ 	.string	"Build cuda_13.0.r13.0/compiler.36424714_0"
        /*0030*/ 	.string	"-arch sm_100 -m 64 "



//--------------------- .note.nv.cuinfo           --------------------------
	.section	.note.nv.cuinfo,"",@"SHT_NOTE"
	.sectionflags	@"SHF_NOTE_NV_CUINFO"
        /*0018*/ 	.short	0x0002
        /*001a*/ 	.short	0x0064
        /*001c*/ 	.short	0x0082
	.zero		2


//--------------------- .nv.info                  --------------------------
	.section	.nv.info,"",@"SHT_CUDA_INFO"
	.align	4


	//----- nvinfo : EIATTR_REGCOUNT
	.align		4
        /*0000*/ 	.byte	0x04, 0x2f
        /*0002*/ 	.short	(.L_10 - .L_9)
	.align		4
.L_9:
        /*0004*/ 	.word	index@(_Z18bench_theta_key_32PjS_i)
        /*0008*/ 	.word	0x0000000a


	//----- nvinfo : EIATTR_FRAME_SIZE
	.align		4
.L_10:
        /*000c*/ 	.byte	0x04, 0x11
        /*000e*/ 	.short	(.L_12 - .L_11)
	.align		4
.L_11:
        /*0010*/ 	.word	index@(_Z18bench_theta_key_32PjS_i)
        /*0014*/ 	.word	0x00000000


	//----- nvinfo : EIATTR_REGCOUNT
	.align		4
.L_12:
        /*0018*/ 	.byte	0x04, 0x2f
        /*001a*/ 	.short	(.L_14 - .L_13)
	.align		4
.L_13:
        /*001c*/ 	.word	index@(_Z21bench_theta_bucket_32PjS_ij)
        /*0020*/ 	.word	0x0000000f


	//----- nvinfo : EIATTR_FRAME_SIZE
	.align		4
.L_14:
        /*0024*/ 	.byte	0x04, 0x11
        /*0026*/ 	.short	(.L_16 - .L_15)
	.align		4
.L_15:
        /*0028*/ 	.word	index@(_Z21bench_theta_bucket_32PjS_ij)
        /*002c*/ 	.word	0x00000000


	//----- nvinfo : EIATTR_REGCOUNT
	.align		4
.L_16:
        /*0030*/ 	.byte	0x04, 0x2f
        /*0032*/ 	.short	(.L_18 - .L_17)
	.align		4
.L_17:
        /*0034*/ 	.word	index@(_Z15bench_xxhash_32PjS_i)
        /*0038*/ 	.word	0x0000000c


	//----- nvinfo : EIATTR_FRAME_SIZE
	.align		4
.L_18:
        /*003c*/ 	.byte	0x04, 0x11
        /*003e*/ 	.short	(.L_20 - .L_19)
	.align		4
.L_19:
        /*0040*/ 	.word	index@(_Z15bench_xxhash_32PjS_i)
        /*0044*/ 	.word	0x00000000


	//----- nvinfo : EIATTR_REGCOUNT
	.align		4
.L_20:
        /*0048*/ 	.byte	0x04, 0x2f
        /*004a*/ 	.short	(.L_22 - .L_21)
	.align		4
.L_21:
        /*004c*/ 	.word	index@(_Z11bench_crc32PjS_i)
        /*0050*/ 	.word	0x0000000d


	//----- nvinfo : EIATTR_FRAME_SIZE
	.align		4
.L_22:
        /*0054*/ 	.byte	0x04, 0x11
        /*0056*/ 	.short	(.L_24 - .L_23)
	.align		4
.L_23:
        /*0058*/ 	.word	index@(_Z11bench_crc32PjS_i)
        /*005c*/ 	.word	0x00000000


	//----- nvinfo : EIATTR_REGCOUNT
	.align		4
.L_24:
        /*0060*/ 	.byte	0x04, 0x2f
        /*0062*/ 	.short	(.L_26 - .L_25)
	.align		4
.L_25:
        /*0064*/ 	.word	index@(_Z16bench_murmur3_32PjS_i)
        /*0068*/ 	.word	0x0000000a


	//----- nvinfo : EIATTR_FRAME_SIZE
	.align		4
.L_26:
        /*006c*/ 	.byte	0x04, 0x11
        /*006e*/ 	.short	(.L_28 - .L_27)
	.align		4
.L_27:
        /*0070*/ 	.word	index@(_Z16bench_murmur3_32PjS_i)
        /*0074*/ 	.word	0x00000000


	//----- nvinfo : EIATTR_REGCOUNT
	.align		4
.L_28:
        /*0078*/ 	.byte	0x04, 0x2f
        /*007a*/ 	.short	(.L_30 - .L_29)
	.align		4
.L_29:
        /*007c*/ 	.word	index@(_Z18bench_theta_key_64PmS_i)
        /*0080*/ 	.word	0x0000000c


	//----- nvinfo : EIATTR_FRAME_SIZE
	.align		4
.L_30:
        /*0084*/ 	.byte	0x04, 0x11
        /*0086*/ 	.short	(.L_32 - .L_31)
	.align		4
.L_31:
        /*0088*/ 	.word	index@(_Z18bench_theta_key_64PmS_i)
        /*008c*/ 	.word	0x00000000


	//----- nvinfo : EIATTR_REGCOUNT
	.align		4
.L_32:
        /*0090*/ 	.byte	0x04, 0x2f
        /*0092*/ 	.short	(.L_34 - .L_33)
	.align		4
.L_33:
        /*0094*/ 	.word	index@(_Z21bench_theta_bucket_64PmPjij)
        /*0098*/ 	.word	0x0000000e


	//----- nvinfo : EIATTR_FRAME_SIZE
	.align		4
.L_34:
        /*009c*/ 	.byte	0x04, 0x11
        /*009e*/ 	.short	(.L_36 - .L_35)
	.align		4
.L_35:
        /*00a0*/ 	.word	index@(_Z21bench_theta_bucket_64PmPjij)
        /*00a4*/ 	.word	0x00000000


	//----- nvinfo : EIATTR_REGCOUNT
	.align		4
.L_36:
        /*00a8*/ 	.byte	0x04, 0x2f
        /*00aa*/ 	.short	(.L_38 - .L_37)
	.align		4
.L_37:
        /*00ac*/ 	.word	index@(_Z15bench_xxhash_64PmS_i)
        /*00b0*/ 	.word	0x0000000c


	//----- nvinfo : EIATTR_FRAME_SIZE
	.align		4
.L_38:
        /*00b4*/ 	.byte	0x04, 0x11
        /*00b6*/ 	.short	(.L_40 - .L_39)
	.align		4
.L_39:
        /*00b8*/ 	.word	index@(_Z15bench_xxhash_64PmS_i)
        /*00bc*/ 	.word	0x00000000


	//----- nvinfo : EIATTR_REGCOUNT
	.align		4
.L_40:
        /*00c0*/ 	.byte	0x04, 0x2f
        /*00c2*/ 	.short	(.L_42 - .L_41)
	.align		4
.L_41:
        /*00c4*/ 	.word	index@(_Z16bench_murmur3_64PmS_i)
        /*00c8*/ 	.word	0x0000000c


	//----- nvinfo : EIATTR_FRAME_SIZE
	.align		4
.L_42:
        /*00cc*/ 	.byte	0x04, 0x11
        /*00ce*/ 	.short	(.L_44 - .L_43)
	.align		4
.L_43:
        /*00d0*/ 	.word	index@(_Z16bench_murmur3_64PmS_i)
        /*00d4*/ 	.word	0x00000000


	//----- nvinfo : EIATTR_REGCOUNT
	.align		4
.L_44:
        /*00d8*/ 	.byte	0x04, 0x2f
        /*00da*/ 	.short	(.L_46 - .L_45)
	.align		4
.L_45:
        /*00dc*/ 	.word	index@(_Z13count_bucketsPjS_i)
        /*00e0*/ 	.word	0x0000000a


	//----- nvinfo : EIATTR_FRAME_SIZE
	.align		4
.L_46:
        /*00e4*/ 	.byte	0x04, 0x11
        /*00e6*/ 	.short	(.L_48 - .L_47)
	.align		4
.L_47:
        /*00e8*/ 	.word	index@(_Z13count_bucketsPjS_i)
        /*00ec*/ 	.word	0x00000000


	//----- nvinfo : EIATTR_REGCOUNT
	.align		4
.L_48:
        /*00f0*/ 	.byte	0x04, 0x2f
        /*00f2*/ 	.short	(.L_50 - .L_49)
	.align		4
.L_49:
        /*00f4*/ 	.word	index@(_Z18generate_random_32Pjiyi)
        /*00f8*/ 	.word	0x0000001f


	//----- nvinfo : EIATTR_FRAME_SIZE
	.align		4
.L_50:
        /*00fc*/ 	.byte	0x04, 0x11
        /*00fe*/ 	.short	(.L_52 - .L_51)
	.align		4
.L_51:
        /*0100*/ 	.word	index@(_Z18generate_random_32Pjiyi)
        /*0104*/ 	.word	0x00000030


	//----- nvinfo : EIATTR_REGCOUNT
	.align		4
.L_52:
        /*0108*/ 	.byte	0x04, 0x2f
        /*010a*/ 	.short	(.L_54 - .L_53)
	.align		4
.L_53:
        /*010c*/ 	.word	index@(_Z18generate_random_64Pmiyi)
        /*0110*/ 	.word	0x0000001f


	//----- nvinfo : EIATTR_FRAME_SIZE
	.align		4
.L_54:
        /*0114*/ 	.byte	0x04, 0x11
        /*0116*/ 	.short	(.L_56 - .L_55)
	.align		4
.L_55:
        /*0118*/ 	.word	index@(_Z18generate_random_64Pmiyi)
        /*011c*/ 	.word	0x00000030


	//----- nvinfo : EIATTR_REGCOUNT
	.align		4
.L_56:
        /*0120*/ 	.byte	0x04, 0x2f
        /*0122*/ 	.short	(.L_58 - .L_57)
	.align		4
.L_57:
        /*0124*/ 	.word	index@(_Z18generate_powers_32Pji)
        /*0128*/ 	.word	0x0000000a


	//----- nvinfo : EIATTR_FRAME_SIZE
	.align		4
.L_58:
        /*012c*/ 	.byte	0x04, 0x11
        /*012e*/ 	.short	(.L_60 - .L_59)
	.align		4
.L_59:
        /*0130*/ 	.word	index@(_Z18generate_powers_32Pji)
        /*0134*/ 	.word	0x00000000


	//----- nvinfo : EIATTR_REGCOUNT
	.align		4
.L_60:
        /*0138*/ 	.byte	0x04, 0x2f
        /*013a*/ 	.short	(.L_62 - .L_61)
	.align		4
.L_61:
        /*013c*/ 	.word	index@(_Z18generate_powers_64Pmi)
        /*0140*/ 	.word	0x0000000c


	//----- nvinfo : EIATTR_FRAME_SIZE
	.align		4
.L_62:
        /*0144*/ 	.byte	0x04, 0x11
        /*0146*/ 	.short	(.L_64 - .L_63)
	.align		4
.L_63:
        /*0148*/ 	.word	index@(_Z18generate_powers_64Pmi)
        /*014c*/ 	.word	0x00000000


	//----- nvinfo : EIATTR_REGCOUNT
	.align		4
.L_64:
        /*0150*/ 	.byte	0x04, 0x2f
        /*0152*/ 	.short	(.L_66 - .L_65)
	.align		4
.L_65:
        /*0154*/ 	.word	index@(_Z19generate_shifted_32Pjiy)
        /*0158*/ 	.word	0x0000001f


	//----- nvinfo : EIATTR_FRAME_SIZE
	.align		4
.L_66:
        /*015c*/ 	.byte	0x04, 0x11
        /*015e*/ 	.short	(.L_68 - .L_67)
	.align		4
.L_67:
        /*0160*/ 	.word	index@(_Z19generate_shifted_32Pjiy)
        /*0164*/ 	.word	0x00000030


	//----- nvinfo : EIATTR_REGCOUNT
	.align		4
.L_68:
        /*0168*/ 	.byte	0x04, 0x2f
        /*016a*/ 	.short	(.L_70 - .L_69)
	.align		4
.L_69:
        /*016c*/ 	.word	index@(_Z19generate_shifted_64Pmiy)
        /*0170*/ 	.word	0x0000001f


	//----- nvinfo : EIATTR_FRAME_SIZE
	.align		4
.L_70:
        /*0174*/ 	.byte	0x04, 0x11
        /*0176*/ 	.short	(.L_72 - .L_71)
	.align		4
.L_71:
        /*0178*/ 	.word	index@(_Z19generate_shifted_64Pmiy)
        /*017c*/ 	.word	0x00000030


	//----- nvinfo : EIATTR_REGCOUNT
	.align		4
.L_72:
        /*0180*/ 	.byte	0x04, 0x2f
        /*0182*/ 	.short	(.L_74 - .L_73)
	.align		4
.L_73:
        /*0184*/ 	.word	index@(_Z22generate_sequential_32Pji)
        /*0188*/ 	.word	0x0000000a


	//----- nvinfo : EIATTR_FRAME_SIZE
	.align		4
.L_74:
        /*018c*/ 	.byte	0x04, 0x11
        /*018e*/ 	.short	(.L_76 - .L_75)
	.align		4
.L_75:
        /*0190*/ 	.word	index@(_Z22generate_sequential_32Pji)
        /*0194*/ 	.word	0x00000000


	//----- nvinfo : EIATTR_REGCOUNT
	.align		4
.L_76:
        /*0198*/ 	.byte	0x04, 0x2f
        /*019a*/ 	.short	(.L_78 - .L_77)
	.align		4
.L_77:
        /*019c*/ 	.word	index@(_Z22generate_sequential_64Pmi)
        /*01a0*/ 	.word	0x0000000a


	//----- nvinfo : EIATTR_FRAME_SIZE
	.align		4
.L_78:
        /*01a4*/ 	.byte	0x04, 0x11
        /*01a6*/ 	.short	(.L_80 - .L_79)
	.align		4
.L_79:
        /*01a8*/ 	.word	index@(_Z22generate_sequential_64Pmi)
        /*01ac*/ 	.word	0x00000000


	//----- nvinfo : EIATTR_MIN_STACK_SIZE
	.align		4
.L_80:
        /*01b0*/ 	.byte	0x04, 0x12
        /*01b2*/ 	.short	(.L_82 - .L_81)
	.align		4
.L_81:
        /*01b4*/ 	.word	index@(_Z22generate_sequential_64Pmi)
        /*01b8*/ 	.word	0x00000000


	//----- nvinfo : EIATTR_MIN_STACK_SIZE
	.align		4
.L_82:
        /*01bc*/ 	.byte	0x04, 0x12
        /*01be*/ 	.short	(.L_84 - .L_83)
	.align		4
.L_83:
        /*01c0*/ 	.word	index@(_Z22generate_sequential_32Pji)
        /*01c4*/ 	.word	0x00000000


	//----- nvinfo : EIATTR_MIN_STACK_SIZE
	.align		4
.L_84:
        /*01c8*/ 	.byte	0x04, 0x12
        /*01ca*/ 	.short	(.L_86 - .L_85)
	.align		4
.L_85:
        /*01cc*/ 	.word	index@(_Z19generate_shifted_64Pmiy)
        /*01d0*/ 	.word	0x00000030


	//----- nvinfo : EIATTR_MIN_STACK_SIZE
	.align		4
.L_86:
        /*01d4*/ 	.byte	0x04, 0x12
        /*01d6*/ 	.short	(.L_88 - .L_87)
	.align		4
.L_87:
        /*01d8*/ 	.word	index@(_Z19generate_shifted_32Pjiy)
        /*01dc*/ 	.word	0x00000030


	//----- nvinfo : EIATTR_MIN_STACK_SIZE
	.align		4
.L_88:
        /*01e0*/ 	.byte	0x04, 0x12
        /*01e2*/ 	.short	(.L_90 - .L_89)
	.align		4
.L_89:
        /*01e4*/ 	.word	index@(_Z18generate_powers_64Pmi)
        /*01e8*/ 	.word	0x00000000


	//----- nvinfo : EIATTR_MIN_STACK_SIZE
	.align		4
.L_90:
        /*01ec*/ 	.byte	0x04, 0x12
        /*01ee*/ 	.short	(.L_92 - .L_91)
	.align		4
.L_91:
        /*01f0*/ 	.word	index@(_Z18generate_powers_32Pji)
        /*01f4*/ 	.word	0x00000000


	//----- nvinfo : EIATTR_MIN_STACK_SIZE
	.align		4
.L_92:
        /*01f8*/ 	.byte	0x04, 0x12
        /*01fa*/ 	.short	(.L_94 - .L_93)
	.align		4
.L_93:
        /*01fc*/ 	.word	index@(_Z18generate_random_64Pmiyi)
        /*0200*/ 	.word	0x00000030


	//----- nvinfo : EIATTR_MIN_STACK_SIZE
	.align		4
.L_94:
        /*0204*/ 	.byte	0x04, 0x12
        /*0206*/ 	.short	(.L_96 - .L_95)
	.align		4
.L_95:
        /*0208*/ 	.word	index@(_Z18generate_random_32Pjiyi)
        /*020c*/ 	.word	0x00000030


	//----- nvinfo : EIATTR_MIN_STACK_SIZE
	.align		4
.L_96:
        /*0210*/ 	.byte	0x04, 0x12
        /*0212*/ 	.short	(.L_98 - .L_97)
	.align		4
.L_97:
        /*0214*/ 	.word	index@(_Z13count_bucketsPjS_i)
        /*0218*/ 	.word	0x00000000


	//----- nvinfo : EIATTR_MIN_STACK_SIZE
	.align		4
.L_98:
        /*021c*/ 	.byte	0x04, 0x12
        /*021e*/ 	.short	(.L_100 - .L_99)
	.align		4
.L_99:
        /*0220*/ 	.word	index@(_Z16bench_murmur3_64PmS_i)
        /*0224*/ 	.word	0x00000000


	//----- nvinfo : EIATTR_MIN_STACK_SIZE
	.align		4
.L_100:
        /*0228*/ 	.byte	0x04, 0x12
        /*022a*/ 	.short	(.L_102 - .L_101)
	.align		4
.L_101:
        /*022c*/ 	.word	index@(_Z15bench_xxhash_64PmS_i)
        /*0230*/ 	.word	0x00000000


	//----- nvinfo : EIATTR_MIN_STACK_SIZE
	.align		4
.L_102:
        /*0234*/ 	.byte	0x04, 0x12
        /*0236*/ 	.short	(.L_104 - .L_103)
	.align		4
.L_103:
        /*0238*/ 	.word	index@(_Z21bench_theta_bucket_64PmPjij)
        /*023c*/ 	.word	0x00000000


	//----- nvinfo : EIATTR_MIN_STACK_SIZE
	.align		4
.L_104:
        /*0240*/ 	.byte	0x04, 0x12
        /*0242*/ 	.short	(.L_106 - .L_105)
	.align		4
.L_105:
        /*0244*/ 	.word	index@(_Z18bench_theta_key_64PmS_i)
        /*0248*/ 	.word	0x00000000


	//----- nvinfo : EIATTR_MIN_STACK_SIZE
	.align		4
.L_106:
        /*024c*/ 	.byte	0x04, 0x12
        /*024e*/ 	.short	(.L_108 - .L_107)
	.align		4
.L_107:
        /*0250*/ 	.word	index@(_Z16bench_murmur3_32PjS_i)
        /*0254*/ 	.word	0x00000000


	//----- nvinfo : EIATTR_MIN_STACK_SIZE
	.align		4
.L_108:
        /*0258*/ 	.byte	0x04, 0x12
        /*025a*/ 	.short	(.L_110 - .L_109)
	.align		4
.L_109:
        /*025c*/ 	.word	index@(_Z11bench_crc32PjS_i)
        /*0260*/ 	.word	0x00000000


	//----- nvinfo : EIATTR_MIN_STACK_SIZE
	.align		4
.L_110:
        /*0264*/ 	.byte	0x04, 0x12
        /*0266*/ 	.short	(.L_112 - .L_111)
	.align		4
.L_111:
        /*0268*/ 	.word	index@(_Z15bench_xxhash_32PjS_i)
        /*026c*/ 	.word	0x00000000


	//----- nvinfo : EIATTR_MIN_STACK_SIZE
	.align		4
.L_112:
        /*0270*/ 	.byte	0x04, 0x12
        /*0272*/ 	.short	(.L_114 - .L_113)
	.align		4
.L_113:
        /*0274*/ 	.word	index@(_Z21bench_theta_bucket_32PjS_ij)
        /*0278*/ 	.word	0x00000000


	//----- nvinfo : EIATTR_MIN_STACK_SIZE
	.align		4
.L_114:
        /*027c*/ 	.byte	0x04, 0x12
        /*027e*/ 	.short	(.L_116 - .L_115)
	.align		4
.L_115:
        /*0280*/ 	.word	index@(_Z18bench_theta_key_32PjS_i)
        /*0284*/ 	.word	0x00000000
.L_116:


//--------------------- .nv.compat                --------------------------
	.section	.nv.compat,"",@"SHT_CUDA_COMPAT_INFO"
	.align	4
        /*0000*/ 	.byte	0x02, 0x09, 0x00, 0x00, 0x02, 0x02, 0x01, 0x00, 0x02, 0x05, 0x05, 0x00, 0x03, 0x07, 0x01, 0x01
        /*0010*/ 	.byte	0x02, 0x03, 0x00, 0x00, 0x02, 0x06, 0x01, 0x00, 0x04, 0x0b, 0x08, 0x00, 0x09, 0x00, 0x00, 0x00
        /*0020*/ 	.byte	0x00, 0x00, 0x00, 0x00


//--------------------- .nv.info._Z22generate_sequential_64Pmi --------------------------
	.section	.nv.info._Z22generate_sequential_64Pmi,"",@"SHT_CUDA_INFO"
	.sectionflags	@""
	.align	4


	//----- nvinfo : EIATTR_CUDA_API_VERSION
	.align		4
        /*0000*/ 	.byte	0x04, 0x37
        /*0002*/ 	.short	(.L_118 - .L_117)
.L_117:
        /*0004*/ 	.word	0x00000082


	//----- nvinfo : EIATTR_KPARAM_INFO
	.align		4
.L_118:
        /*0008*/ 	.byte	0x04, 0x17
        /*000a*/ 	.short	(.L_120 - .L_119)
.L_119:
        /*000c*/ 	.word	0x00000000
        /*0010*/ 	.short	0x0001
        /*0012*/ 	.short	0x0008
        /*0014*/ 	.byte	0x00, 0xf0, 0x11, 0x00


	//----- nvinfo : EIATTR_KPARAM_INFO
	.align		4
.L_120:
        /*0018*/ 	.byte	0x04, 0x17
        /*001a*/ 	.short	(.L_122 - .L_121)
.L_121:
        /*001c*/ 	.word	0x00000000
        /*0020*/ 	.short	0x0000
        /*0022*/ 	.short	0x0000
        /*0024*/ 	.byte	0x00, 0xf5, 0x21, 0x00


	//----- nvinfo : EIATTR_SPARSE_MMA_MASK
	.align		4
.L_122:
        /*0028*/ 	.byte	0x03, 0x50
        /*002a*/ 	.short	0x0000


	//----- nvinfo : EIATTR_MAXREG_COUNT
	.align		4
        /*002c*/ 	.byte	0x03, 0x1b
        /*002e*/ 	.short	0x00ff


	//----- nvinfo : EIATTR_MERCURY_ISA_VERSION
	.align		4
        /*0030*/ 	.byte	0x03, 0x5f
        /*0032*/ 	.short	0x0101


	//----- nvinfo : EIATTR_VRC_CTA_INIT_COUNT
	.align		4
        /*0034*/ 	.byte	0x02, 0x4a
	.zero		1
	.zero		1


	//----- nvinfo : EIATTR_EXIT_INSTR_OFFSETS
	.align		4
        /*0038*/ 	.byte	0x04, 0x1c
        /*003a*/ 	.short	(.L_124 - .L_123)


	//   ....[0]....
.L_123:
        /*003c*/ 	.word	0x00000070


	//   ....[1]....
        /*0040*/ 	.word	0x000000e0


	//----- nvinfo : EIATTR_CBANK_PARAM_SIZE
	.align		4
.L_124:
        /*0044*/ 	.byte	0x03, 0x19
        /*0046*/ 	.short	0x000c


	//----- nvinfo : EIATTR_PARAM_CBANK
	.align		4
        /*0048*/ 	.byte	0x04, 0x0a
        /*004a*/ 	.short	(.L_126 - .L_125)
	.align		4
.L_125:
        /*004c*/ 	.word	index@(.nv.constant0._Z22generate_sequential_64Pmi)
        /*0050*/ 	.short	0x0380
        /*0052*/ 	.short	0x000c


	//----- nvinfo : EIATTR_SW_WAR
	.align		4
.L_126:
        /*0054*/ 	.byte	0x04, 0x36
        /*0056*/ 	.short	(.L_128 - .L_127)
.L_127:
        /*0058*/ 	.word	0x00000008
.L_128:


//--------------------- .nv.info._Z22generate_sequential_32Pji --------------------------
	.section	.nv.info._Z22generate_sequential_32Pji,"",@"SHT_CUDA_INFO"
	.sectionflags	@""
	.align	4


	//----- nvinfo : EIATTR_CUDA_API_VERSION
	.align		4
        /*0000*/ 	.byte	0x04, 0x37
        /*0002*/ 	.short	(.L_130 - .L_129)
.L_129:
        /*0004*/ 	.word	0x00000082


	//----- nvinfo : EIATTR_KPARAM_INFO
	.align		4
.L_130:
        /*0008*/ 	.byte	0x04, 0x17
        /*000a*/ 	.short	(.L_132 - .L_131)
.L_131:
        /*000c*/ 	.word	0x00000000
        /*0010*/ 	.short	0x0001
        /*0012*/ 	.short	0x0008
        /*0014*/ 	.byte	0x00, 0xf0, 0x11, 0x00


	//----- nvinfo : EIATTR_KPARAM_INFO
	.align		4
.L_132:
        /*0018*/ 	.byte	0x04, 0x17
        /*001a*/ 	.short	(.L_134 - .L_133)
.L_133:
        /*001c*/ 	.word	0x00000000
        /*0020*/ 	.short	0x0000
        /*0022*/ 	.short	0x0000
        /*0024*/ 	.byte	0x00, 0xf5, 0x21, 0x00


	//----- nvinfo : EIATTR_SPARSE_MMA_MASK
	.align		4
.L_134:
        /*0028*/ 	.byte	0x03, 0x50
        /*002a*/ 	.short	0x0000


	//----- nvinfo : EIATTR_MAXREG_COUNT
	.align		4
        /*002c*/ 	.byte	0x03, 0x1b
        /*002e*/ 	.short	0x00ff


	//----- nvinfo : EIATTR_MERCURY_ISA_VERSION
	.align		4
        /*0030*/ 	.byte	0x03, 0x5f
        /*0032*/ 	.short	0x0101


	//----- nvinfo : EIATTR_VRC_CTA_INIT_COUNT
	.align		4
        /*0034*/ 	.byte	0x02, 0x4a
	.zero		1
	.zero		1


	//----- nvinfo : EIATTR_EXIT_INSTR_OFFSETS
	.align		4
        /*0038*/ 	.byte	0x04, 0x1c
        /*003a*/ 	.short	(.L_136 - .L_135)


	//   ....[0]....
.L_135:
        /*003c*/ 	.word	0x00000070


	//   ....[1]....
        /*0040*/ 	.word	0x000000d0


	//----- nvinfo : EIATTR_CBANK_PARAM_SIZE
	.align		4
.L_136:
        /*0044*/ 	.byte	0x03, 0x19
        /*0046*/ 	.short	0x000c


	//----- nvinfo : EIATTR_PARAM_CBANK
	.align		4
        /*0048*/ 	.byte	0x04, 0x0a
        /*004a*/ 	.short	(.L_138 - .L_137)
	.align		4
.L_137:
        /*004c*/ 	.word	index@(.nv.constant0._Z22generate_sequential_32Pji)
        /*0050*/ 	.short	0x0380
        /*0052*/ 	.short	0x000c


	//----- nvinfo : EIATTR_SW_WAR
	.align		4
.L_138:
        /*0054*/ 	.byte	0x04, 0x36
        /*0056*/ 	.short	(.L_140 - .L_139)
.L_139:
        /*0058*/ 	.word	0x00000008
.L_140:


//--------------------- .nv.info._Z19generate_shifted_64Pmiy --------------------------
	.section	.nv.info._Z19generate_shifted_64Pmiy,"",@"SHT_CUDA_INFO"
	.sectionflags	@""
	.align	4


	//----- nvinfo : EIATTR_CUDA_API_VERSION
	.align		4
        /*0000*/ 	.byte	0x04, 0x37
        /*0002*/ 	.short	(.L_142 - .L_141)
.L_141:
        /*0004*/ 	.word	0x00000082


	//----- nvinfo : EIATTR_KPARAM_INFO
	.align		4
.L_142:
        /*0008*/ 	.byte	0x04, 0x17
        /*000a*/ 	.short	(.L_144 - .L_143)
.L_143:
        /*000c*/ 	.word	0x00000000
        /*0010*/ 	.short	0x0002
        /*0012*/ 	.short	0x0010
        /*0014*/ 	.byte	0x00, 0xf0, 0x21, 0x00


	//----- nvinfo : EIATTR_KPARAM_INFO
	.align		4
.L_144:
        /*0018*/ 	.byte	0x04, 0x17
        /*001a*/ 	.short	(.L_146 - .L_145)
.L_145:
        /*001c*/ 	.word	0x00000000
        /*0020*/ 	.short	0x0001
        /*0022*/ 	.short	0x0008
        /*0024*/ 	.byte	0x00, 0xf0, 0x11, 0x00


	//----- nvinfo : EIATTR_KPARAM_INFO
	.align		4
.L_146:
        /*0028*/ 	.byte	0x04, 0x17
        /*002a*/ 	.short	(.L_148 - .L_147)
.L_147:
        /*002c*/ 	.word	0x00000000
        /*0030*/ 	.short	0x0000
        /*0032*/ 	.short	0x0000
        /*0034*/ 	.byte	0x00, 0xf5, 0x21, 0x00


	//----- nvinfo : EIATTR_SPARSE_MMA_MASK
	.align		4
.L_148:
        /*0038*/ 	.byte	0x03, 0x50
        /*003a*/ 	.short	0x0000


	//----- nvinfo : EIATTR_MAXREG_COUNT
	.align		4
        /*003c*/ 	.byte	0x03, 0x1b
        /*003e*/ 	.short	0x00ff


	//----- nvinfo : EIATTR_MERCURY_ISA_VERSION
	.align		4
        /*0040*/ 	.byte	0x03, 0x5f
        /*0042*/ 	.short	0x0101


	//----- nvinfo : EIATTR_VRC_CTA_INIT_COUNT
	.align		4
        /*0044*/ 	.byte	0x02, 0x4a
	.zero		1
	.zero		1


	//----- nvinfo : EIATTR_EXIT_INSTR_OFFSETS
	.align		4
        /*0048*/ 	.byte	0x04, 0x1c
        /*004a*/ 	.short	(.L_150 - .L_149)


	//   ....[0]....
.L_149:
        /*004c*/ 	.word	0x00000080


	//   ....[1]....
        /*0050*/ 	.word	0x00002920


	//----- nvinfo : EIATTR_CRS_STACK_SIZE
	.align		4
.L_150:
        /*0054*/ 	.byte	0x04, 0x1e
        /*0056*/ 	.short	(.L_152 - .L_151)
.L_151:
        /*0058*/ 	.word	0x00000000


	//----- nvinfo : EIATTR_CBANK_PARAM_SIZE
	.align		4
.L_152:
        /*005c*/ 	.byte	0x03, 0x19
        /*005e*/ 	.short	0x0018


	//----- nvinfo : EIATTR_PARAM_CBANK
	.align		4
        /*0060*/ 	.byte	0x04, 0x0a
        /*0062*/ 	.short	(.L_154 - .L_153)
	.align		4
.L_153:
        /*0064*/ 	.word	index@(.nv.constant0._Z19generate_shifted_64Pmiy)
        /*0068*/ 	.short	0x0380
        /*006a*/ 	.short	0x0018


	//----- nvinfo : EIATTR_SW_WAR
	.align		4
.L_154:
        /*006c*/ 	.byte	0x04, 0x36
        /*006e*/ 	.short	(.L_156 - .L_155)
.L_155:
        /*0070*/ 	.word	0x00000008
.L_156:


//--------------------- .nv.info._Z19generate_shifted_32Pjiy --------------------------
	.section	.nv.info._Z19generate_shifted_32Pjiy,"",@"SHT_CUDA_INFO"
	.sectionflags	@""
	.align	4


	//----- nvinfo : EIATTR_CUDA_API_VERSION
	.align		4
        /*0000*/ 	.byte	0x04, 0x37
        /*0002*/ 	.short	(.L_158 - .L_157)
.L_157:
        /*0004*/ 	.word	0x00000082


	//----- nvinfo : EIATTR_KPARAM_INFO
	.align		4
.L_158:
        /*0008*/ 	.byte	0x04, 0x17
        /*000a*/ 	.short	(.L_160 - .L_159)
.L_159:
        /*000c*/ 	.word	0x00000000
        /*0010*/ 	.short	0x0002
        /*0012*/ 	.short	0x0010
        /*0014*/ 	.byte	0x00, 0xf0, 0x21, 0x00


	//----- nvinfo : EIATTR_KPARAM_INFO
	.align		4
.L_160:
        /*0018*/ 	.byte	0x04, 0x17
        /*001a*/ 	.short	(.L_162 - .L_161)
.L_161:
        /*001c*/ 	.word	0x00000000
        /*0020*/ 	.short	0x0001
        /*0022*/ 	.short	0x0008
        /*0024*/ 	.byte	0x00, 0xf0, 0x11, 0x00


	//----- nvinfo : EIATTR_KPARAM_INFO
	.align		4
.L_162:
        /*0028*/ 	.byte	0x04, 0x17
        /*002a*/ 	.short	(.L_164 - .L_163)
.L_163:
        /*002c*/ 	.word	0x00000000
        /*0030*/ 	.short	0x0000
        /*0032*/ 	.short	0x0000
        /*0034*/ 	.byte	0x00, 0xf5, 0x21, 0x00


	//----- nvinfo : EIATTR_SPARSE_MMA_MASK
	.align		4
.L_164:
        /*0038*/ 	.byte	0x03, 0x50
        /*003a*/ 	.short	0x0000


	//----- nvinfo : EIATTR_MAXREG_COUNT
	.align		4
        /*003c*/ 	.byte	0x03, 0x1b
        /*003e*/ 	.short	0x00ff


	//----- nvinfo : EIATTR_MERCURY_ISA_VERSION
	.align		4
        /*0040*/ 	.byte	0x03, 0x5f
        /*0042*/ 	.short	0x0101


	//----- nvinfo : EIATTR_VRC_CTA_INIT_COUNT
	.align		4
        /*0044*/ 	.byte	0x02, 0x4a
	.zero		1
	.zero		1


	//----- nvinfo : EIATTR_EXIT_INSTR_OFFSETS
	.align		4
        /*0048*/ 	.byte	0x04, 0x1c
        /*004a*/ 	.short	(.L_166 - .L_165)


	//   ....[0]....
.L_165:
        /*004c*/ 	.word	0x00000080


	//   ....[1]....
        /*0050*/ 	.word	0x00002900


	//----- nvinfo : EIATTR_CRS_STACK_SIZE
	.align		4
.L_166:
        /*0054*/ 	.byte	0x04, 0x1e
        /*0056*/ 	.short	(.L_168 - .L_167)
.L_167:
        /*0058*/ 	.word	0x00000000


	//----- nvinfo : EIATTR_CBANK_PARAM_SIZE
	.align		4
.L_168:
        /*005c*/ 	.byte	0x03, 0x19
        /*005e*/ 	.short	0x0018


	//----- nvinfo : EIATTR_PARAM_CBANK
	.align		4
        /*0060*/ 	.byte	0x04, 0x0a
        /*0062*/ 	.short	(.L_170 - .L_169)
	.align		4
.L_169:
        /*0064*/ 	.word	index@(.nv.constant0._Z19generate_shifted_32Pjiy)
        /*0068*/ 	.short	0x0380
        /*006a*/ 	.short	0x0018


	//----- nvinfo : EIATTR_SW_WAR
	.align		4
.L_170:
        /*006c*/ 	.byte	0x04, 0x36
        /*006e*/ 	.short	(.L_172 - .L_171)
.L_171:
        /*0070*/ 	.word	0x00000008
.L_172:


//--------------------- .nv.info._Z18generate_powers_64Pmi --------------------------
	.section	.nv.info._Z18generate_powers_64Pmi,"",@"SHT_CUDA_INFO"
	.sectionflags	@""
	.align	4


	//----- nvinfo : EIATTR_CUDA_API_VERSION
	.align		4
        /*0000*/ 	.byte	0x04, 0x37
        /*0002*/ 	.short	(.L_174 - .L_173)
.L_173:
        /*0004*/ 	.word	0x00000082


	//----- nvinfo : EIATTR_KPARAM_INFO
	.align		4
.L_174:
        /*0008*/ 	.byte	0x04, 0x17
        /*000a*/ 	.short	(.L_176 - .L_175)
.L_175:
        /*000c*/ 	.word	0x00000000
        /*0010*/ 	.short	0x0001
        /*0012*/ 	.short	0x0008
        /*0014*/ 	.byte	0x00, 0xf0, 0x11, 0x00


	//----- nvinfo : EIATTR_KPARAM_INFO
	.align		4
.L_176:
        /*0018*/ 	.byte	0x04, 0x17
        /*001a*/ 	.short	(.L_178 - .L_177)
.L_177:
        /*001c*/ 	.word	0x00000000
        /*0020*/ 	.short	0x0000
        /*0022*/ 	.short	0x0000
        /*0024*/ 	.byte	0x00, 0xf5, 0x21, 0x00


	//----- nvinfo : EIATTR_SPARSE_MMA_MASK
	.align		4
.L_178:
        /*0028*/ 	.byte	0x03, 0x50
        /*002a*/ 	.short	0x0000


	//----- nvinfo : EIATTR_MAXREG_COUNT
	.align		4
        /*002c*/ 	.byte	0x03, 0x1b
        /*002e*/ 	.short	0x00ff


	//----- nvinfo : EIATTR_MERCURY_ISA_VERSION
	.align		4
        /*0030*/ 	.byte	0x03, 0x5f
        /*0032*/ 	.short	0x0101


	//----- nvinfo : EIATTR_VRC_CTA_INIT_COUNT
	.align		4
        /*0034*/ 	.byte	0x02, 0x4a
	.zero		1
	.zero		1


	//----- nvinfo : EIATTR_EXIT_INSTR_OFFSETS
	.align		4
        /*0038*/ 	.byte	0x04, 0x1c
        /*003a*/ 	.short	(.L_180 - .L_179)


	//   ....[0]....
.L_179:
        /*003c*/ 	.word	0x00000070


	//   ....[1]....
        /*0040*/ 	.word	0x00000140


	//----- nvinfo : EIATTR_CBANK_PARAM_SIZE
	.align		4
.L_180:
        /*0044*/ 	.byte	0x03, 0x19
        /*0046*/ 	.short	0x000c


	//----- nvinfo : EIATTR_PARAM_CBANK
	.align		4
        /*0048*/ 	.byte	0x04, 0x0a
        /*004a*/ 	.short	(.L_182 - .L_181)
	.align		4
.L_181:
        /*004c*/ 	.word	index@(.nv.constant0._Z18generate_powers_64Pmi)
        /*0050*/ 	.short	0x0380
        /*0052*/ 	.short	0x000c


	//----- nvinfo : EIATTR_SW_WAR
	.align		4
.L_182:
        /*0054*/ 	.byte	0x04, 0x36
        /*0056*/ 	.short	(.L_184 - .L_183)
.L_183:
        /*0058*/ 	.word	0x00000008
.L_184:


//--------------------- .nv.info._Z18generate_powers_32Pji --------------------------
	.section	.nv.info._Z18generate_powers_32Pji,"",@"SHT_CUDA_INFO"
	.sectionflags	@""
	.align	4


	//----- nvinfo : EIATTR_CUDA_API_VERSION
	.align		4
        /*0000*/ 	.byte	0x04, 0x37
        /*0002*/ 	.short	(.L_186 - .L_185)
.L_185:
        /*0004*/ 	.word	0x00000082


	//----- nvinfo : EIATTR_KPARAM_INFO
	.align		4
.L_186:
        /*0008*/ 	.byte	0x04, 0x17
        /*000a*/ 	.short	(.L_188 - .L_187)
.L_187:
        /*000c*/ 	.word	0x00000000
        /*0010*/ 	.short	0x0001
        /*0012*/ 	.short	0x0008
        /*0014*/ 	.byte	0x00, 0xf0, 0x11, 0x00


	//----- nvinfo : EIATTR_KPARAM_INFO
	.align		4
.L_188:
        /*0018*/ 	.byte	0x04, 0x17
        /*001a*/ 	.short	(.L_190 - .L_189)
.L_189:
        /*001c*/ 	.word	0x00000000
        /*0020*/ 	.short	0x0000
        /*0022*/ 	.short	0x0000
        /*0024*/ 	.byte	0x00, 0xf5, 0x21, 0x00


	//----- nvinfo : EIATTR_SPARSE_MMA_MASK
	.align		4
.L_190:
        /*0028*/ 	.byte	0x03, 0x50
        /*002a*/ 	.short	0x0000


	//----- nvinfo : EIATTR_MAXREG_COUNT
	.align		4
        /*002c*/ 	.byte	0x03, 0x1b
        /*002e*/ 	.short	0x00ff


	//----- nvinfo : EIATTR_MERCURY_ISA_VERSION
	.align		4
        /*0030*/ 	.byte	0x03, 0x5f
        /*0032*/ 	.short	0x0101


	//----- nvinfo : EIATTR_VRC_CTA_INIT_COUNT
	.align		4
        /*0034*/ 	.byte	0x02, 0x4a
	.zero		1
	.zero		1


	//----- nvinfo : EIATTR_EXIT_INSTR_OFFSETS
	.align		4
        /*0038*/ 	.byte	0x04, 0x1c
        /*003a*/ 	.short	(.L_192 - .L_191)


	//   ....[0]....
.L_191:
        /*003c*/ 	.word	0x00000070


	//   ....[1]....
        /*0040*/ 	.word	0x00000130


	//----- nvinfo : EIATTR_CBANK_PARAM_SIZE
	.align		4
.L_192:
        /*0044*/ 	.byte	0x03, 0x19
        /*0046*/ 	.short	0x000c


	//----- nvinfo : EIATTR_PARAM_CBANK
	.align		4
        /*0048*/ 	.byte	0x04, 0x0a
        /*004a*/ 	.short	(.L_194 - .L_193)
	.align		4
.L_193:
        /*004c*/ 	.word	index@(.nv.constant0._Z18generate_powers_32Pji)
        /*0050*/ 	.short	0x0380
        /*0052*/ 	.short	0x000c


	//----- nvinfo : EIATTR_SW_WAR
	.align		4
.L_194:
        /*0054*/ 	.byte	0x04, 0x36
        /*0056*/ 	.short	(.L_196 - .L_195)
.L_195:
        /*0058*/ 	.word	0x00000008
.L_196:


//--------------------- .nv.info._Z18generate_random_64Pmiyi --------------------------
	.section	.nv.info._Z18generate_random_64Pmiyi,"",@"SHT_CUDA_INFO"
	.sectionflags	@""
	.align	4


	//----- nvinfo : EIATTR_CUDA_API_VERSION
	.align		4
        /*0000*/ 	.byte	0x04, 0x37
        /*0002*/ 	.short	(.L_198 - .L_197)
.L_197:
        /*0004*/ 	.word	0x00000082


	//----- nvinfo : EIATTR_KPARAM_INFO
	.align		4
.L_198:
        /*0008*/ 	.byte	0x04, 0x17
        /*000a*/ 	.short	(.L_200 - .L_199)
.L_199:
        /*000c*/ 	.word	0x00000000
        /*0010*/ 	.short	0x0003
        /*0012*/ 	.short	0x0018
        /*0014*/ 	.byte	0x00, 0xf0, 0x11, 0x00


	//----- nvinfo : EIATTR_KPARAM_INFO
	.align		4
.L_200:
        /*0018*/ 	.byte	0x04, 0x17
        /*001a*/ 	.short	(.L_202 - .L_201)
.L_201:
        /*001c*/ 	.word	0x00000000
        /*0020*/ 	.short	0x0002
        /*0022*/ 	.short	0x0010
        /*0024*/ 	.byte	0x00, 0xf0, 0x21, 0x00


	//----- nvinfo : EIATTR_KPARAM_INFO
	.align		4
.L_202:
        /*0028*/ 	.byte	0x04, 0x17
        /*002a*/ 	.short	(.L_204 - .L_203)
.L_203:
        /*002c*/ 	.word	0x00000000
        /*0030*/ 	.short	0x0001
        /*0032*/ 	.short	0x0008
        /*0034*/ 	.byte	0x00, 0xf0, 0x11, 0x00


	//----- nvinfo : EIATTR_KPARAM_INFO
	.align		4
.L_204:
        /*0038*/ 	.byte	0x04, 0x17
        /*003a*/ 	.short	(.L_206 - .L_205)
.L_205:
        /*003c*/ 	.word	0x00000000
        /*0040*/ 	.short	0x0000
        /*0042*/ 	.short	0x0000
        /*0044*/ 	.byte	0x00, 0xf5, 0x21, 0x00


	//----- nvinfo : EIATTR_SPARSE_MMA_MASK
	.align		4
.L_206:
        /*0048*/ 	.byte	0x03, 0x50
        /*004a*/ 	.short	0x0000


	//----- nvinfo : EIATTR_MAXREG_COUNT
	.align		4
        /*004c*/ 	.byte	0x03, 0x1b
        /*004e*/ 	.short	0x00ff


	//----- nvinfo : EIATTR_MERCURY_ISA_VERSION
	.align		4
        /*0050*/ 	.byte	0x03, 0x5f
        /*0052*/ 	.short	0x0101


	//----- nvinfo : EIATTR_VRC_CTA_INIT_COUNT
	.align		4
        /*0054*/ 	.byte	0x02, 0x4a
	.zero		1
	.zero		1


	//----- nvinfo : EIATTR_EXIT_INSTR_OFFSETS
	.align		4
        /*0058*/ 	.byte	0x04, 0x1c
        /*005a*/ 	.short	(.L_208 - .L_207)


	//   ....[0]....
.L_207:
        /*005c*/ 	.word	0x00000080


	//   ....[1]....
        /*0060*/ 	.word	0x00002900


	//----- nvinfo : EIATTR_CRS_STACK_SIZE
	.align		4
.L_208:
        /*0064*/ 	.byte	0x04, 0x1e
        /*0066*/ 	.short	(.L_210 - .L_209)
.L_209:
        /*0068*/ 	.word	0x00000000


	//----- nvinfo : EIATTR_CBANK_PARAM_SIZE
	.align		4
.L_210:
        /*006c*/ 	.byte	0x03, 0x19
        /*006e*/ 	.short	0x001c


	//----- nvinfo : EIATTR_PARAM_CBANK
	.align		4
        /*0070*/ 	.byte	0x04, 0x0a
        /*0072*/ 	.short	(.L_212 - .L_211)
	.align		4
.L_211:
        /*0074*/ 	.word	index@(.nv.constant0._Z18generate_random_64Pmiyi)
        /*0078*/ 	.short	0x0380
        /*007a*/ 	.short	0x001c


	//----- nvinfo : EIATTR_SW_WAR
	.align		4
.L_212:
        /*007c*/ 	.byte	0x04, 0x36
        /*007e*/ 	.short	(.L_214 - .L_213)
.L_213:
        /*0080*/ 	.word	0x00000008
.L_214:


//--------------------- .nv.info._Z18generate_random_32Pjiyi --------------------------
	.section	.nv.info._Z18generate_random_32Pjiyi,"",@"SHT_CUDA_INFO"
	.sectionflags	@""
	.align	4


	//----- nvinfo : EIATTR_CUDA_API_VERSION
	.align		4
        /*0000*/ 	.byte	0x04, 0x37
        /*0002*/ 	.short	(.L_216 - .L_215)
.L_215:
        /*0004*/ 	.word	0x00000082


	//----- nvinfo : EIATTR_KPARAM_INFO
	.align		4
.L_216:
        /*0008*/ 	.byte	0x04, 0x17
        /*000a*/ 	.short	(.L_218 - .L_217)
.L_217:
        /*000c*/ 	.word	0x00000000
        /*0010*/ 	.short	0x0003
        /*0012*/ 	.short	0x0018
        /*0014*/ 	.byte	0x00, 0xf0, 0x11, 0x00


	//----- nvinfo : EIATTR_KPARAM_INFO
	.align		4
.L_218:
        /*0018*/ 	.byte	0x04, 0x17
        /*001a*/ 	.short	(.L_220 - .L_219)
.L_219:
        /*001c*/ 	.word	0x00000000
        /*0020*/ 	.short	0x0002
        /*0022*/ 	.short	0x0010
        /*0024*/ 	.byte	0x00, 0xf0, 0x21, 0x00


	//----- nvinfo : EIATTR_KPARAM_INFO
	.align		4
.L_220:
        /*0028*/ 	.byte	0x04, 0x17
        /*002a*/ 	.short	(.L_222 - .L_221)
.L_221:
        /*002c*/ 	.word	0x00000000
        /*0030*/ 	.short	0x0001
        /*0032*/ 	.short	0x0008
        /*0034*/ 	.byte	0x00, 0xf0, 0x11, 0x00


	//----- nvinfo : EIATTR_KPARAM_INFO
	.align		4
.L_222:
        /*0038*/ 	.byte	0x04, 0x17
        /*003a*/ 	.short	(.L_224 - .L_223)
.L_223:
        /*003c*/ 	.word	0x00000000
        /*0040*/ 	.short	0x0000
        /*0042*/ 	.short	0x0000
        /*0044*/ 	.byte	0x00, 0xf5, 0x21, 0x00


	//----- nvinfo : EIATTR_SPARSE_MMA_MASK
	.align		4
.L_224:
        /*0048*/ 	.byte	0x03, 0x50
        /*004a*/ 	.short	0x0000


	//----- nvinfo : EIATTR_MAXREG_COUNT
	.align		4
        /*004c*/ 	.byte	0x03, 0x1b
        /*004e*/ 	.short	0x00ff


	//----- nvinfo : EIATTR_MERCURY_ISA_VERSION
	.align		4
        /*0050*/ 	.byte	0x03, 0x5f
        /*0052*/ 	.short	0x0101


	//----- nvinfo : EIATTR_VRC_CTA_INIT_COUNT
	.align		4
        /*0054*/ 	.byte	0x02, 0x4a
	.zero		1
	.zero		1


	//----- nvinfo : EIATTR_EXIT_INSTR_OFFSETS
	.align		4
        /*0058*/ 	.byte	0x04, 0x1c
        /*005a*/ 	.short	(.L_226 - .L_225)


	//   ....[0]....
.L_225:
        /*005c*/ 	.word	0x00000080


	//   ....[1]....
        /*0060*/ 	.word	0x00002810


	//----- nvinfo : EIATTR_CRS_STACK_SIZE
	.align		4
.L_226:
        /*0064*/ 	.byte	0x04, 0x1e
        /*0066*/ 	.short	(.L_228 - .L_227)
.L_227:
        /*0068*/ 	.word	0x00000000


	//----- nvinfo : EIATTR_CBANK_PARAM_SIZE
	.align		4
.L_228:
        /*006c*/ 	.byte	0x03, 0x19
        /*006e*/ 	.short	0x001c


	//----- nvinfo : EIATTR_PARAM_CBANK
	.align		4
        /*0070*/ 	.byte	0x04, 0x0a
        /*0072*/ 	.short	(.L_230 - .L_229)
	.align		4
.L_229:
        /*0074*/ 	.word	index@(.nv.constant0._Z18generate_random_32Pjiyi)
        /*0078*/ 	.short	0x0380
        /*007a*/ 	.short	0x001c


	//----- nvinfo : EIATTR_SW_WAR
	.align		4
.L_230:
        /*007c*/ 	.byte	0x04, 0x36
        /*007e*/ 	.short	(.L_232 - .L_231)
.L_231:
        /*0080*/ 	.word	0x00000008
.L_232:


//--------------------- .nv.info._Z13count_bucketsPjS_i --------------------------
	.section	.nv.info._Z13count_bucketsPjS_i,"",@"SHT_CUDA_INFO"
	.sectionflags	@""
	.align	4


	//----- nvinfo : EIATTR_CUDA_API_VERSION
	.align		4
        /*0000*/ 	.byte	0x04, 0x37
        /*0002*/ 	.short	(.L_234 - .L_233)
.L_233:
        /*0004*/ 	.word	0x00000082


	//----- nvinfo : EIATTR_KPARAM_INFO
	.align		4
.L_234:
        /*0008*/ 	.byte	0x04, 0x17
        /*000a*/ 	.short	(.L_236 - .L_235)
.L_235:
        /*000c*/ 	.word	0x00000000
        /*0010*/ 	.short	0x0002
        /*0012*/ 	.short	0x0010
        /*0014*/ 	.byte	0x00, 0xf0, 0x11, 0x00


	//----- nvinfo : EIATTR_KPARAM_INFO
	.align		4
.L_236:
        /*0018*/ 	.byte	0x04, 0x17
        /*001a*/ 	.short	(.L_238 - .L_237)
.L_237:
        /*001c*/ 	.word	0x00000000
        /*0020*/ 	.short	0x0001
        /*0022*/ 	.short	0x0008
        /*0024*/ 	.byte	0x00, 0xf5, 0x21, 0x00


	//----- nvinfo : EIATTR_KPARAM_INFO
	.align		4
.L_238:
        /*0028*/ 	.byte	0x04, 0x17
        /*002a*/ 	.short	(.L_240 - .L_239)
.L_239:
        /*002c*/ 	.word	0x00000000
        /*0030*/ 	.short	0x0000
        /*0032*/ 	.short	0x0000
        /*0034*/ 	.byte	0x00, 0xf5, 0x21, 0x00


	//----- nvinfo : EIATTR_SPARSE_MMA_MASK
	.align		4
.L_240:
        /*0038*/ 	.byte	0x03, 0x50
        /*003a*/ 	.short	0x0000


	//----- nvinfo : EIATTR_MAXREG_COUNT
	.align		4
        /*003c*/ 	.byte	0x03, 0x1b
        /*003e*/ 	.short	0x00ff


	//----- nvinfo : EIATTR_MERCURY_ISA_VERSION
	.align		4
        /*0040*/ 	.byte	0x03, 0x5f
        /*0042*/ 	.short	0x0101


	//----- nvinfo : EIATTR_VRC_CTA_INIT_COUNT
	.align		4
        /*0044*/ 	.byte	0x02, 0x4a
	.zero		1
	.zero		1


	//----- nvinfo : EIATTR_EXIT_INSTR_OFFSETS
	.align		4
        /*0048*/ 	.byte	0x04, 0x1c
        /*004a*/ 	.short	(.L_242 - .L_241)


	//   ....[0]....
.L_241:
        /*004c*/ 	.word	0x00000070


	//   ....[1]....
        /*0050*/ 	.word	0x00000100


	//----- nvinfo : EIATTR_CBANK_PARAM_SIZE
	.align		4
.L_242:
        /*0054*/ 	.byte	0x03, 0x19
        /*0056*/ 	.short	0x0014


	//----- nvinfo : EIATTR_PARAM_CBANK
	.align		4
        /*0058*/ 	.byte	0x04, 0x0a
        /*005a*/ 	.short	(.L_244 - .L_243)
	.align		4
.L_243:
        /*005c*/ 	.word	index@(.nv.constant0._Z13count_bucketsPjS_i)
        /*0060*/ 	.short	0x0380
        /*0062*/ 	.short	0x0014


	//----- nvinfo : EIATTR_SW_WAR
	.align		4
.L_244:
        /*0064*/ 	.byte	0x04, 0x36
        /*0066*/ 	.short	(.L_246 - .L_245)
.L_245:
        /*0068*/ 	.word	0x00000008
.L_246:


//--------------------- .nv.info._Z16bench_murmur3_64PmS_i --------------------------
	.section	.nv.info._Z16bench_murmur3_64PmS_i,"",@"SHT_CUDA_INFO"
	.sectionflags	@""
	.align	4


	//----- nvinfo : EIATTR_CUDA_API_VERSION
	.align		4
        /*0000*/ 	.byte	0x04, 0x37
        /*0002*/ 	.short	(.L_248 - .L_247)
.L_247:
        /*0004*/ 	.word	0x00000082


	//----- nvinfo : EIATTR_KPARAM_INFO
	.align		4
.L_248:
        /*0008*/ 	.byte	0x04, 0x17
        /*000a*/ 	.short	(.L_250 - .L_249)
.L_249:
        /*000c*/ 	.word	0x00000000
        /*0010*/ 	.short	0x0002
        /*0012*/ 	.short	0x0010
        /*0014*/ 	.byte	0x00, 0xf0, 0x11, 0x00


	//----- nvinfo : EIATTR_KPARAM_INFO
	.align		4
.L_250:
        /*0018*/ 	.byte	0x04, 0x17
        /*001a*/ 	.short	(.L_252 - .L_251)
.L_251:
        /*001c*/ 	.word	0x00000000
        /*0020*/ 	.short	0x0001
        /*0022*/ 	.short	0x0008
        /*0024*/ 	.byte	0x00, 0xf5, 0x21, 0x00


	//----- nvinfo : EIATTR_KPARAM_INFO
	.align		4
.L_252:
        /*0028*/ 	.byte	0x04, 0x17
        /*002a*/ 	.short	(.L_254 - .L_253)
.L_253:
        /*002c*/ 	.word	0x00000000
        /*0030*/ 	.short	0x0000
        /*0032*/ 	.short	0x0000
        /*0034*/ 	.byte	0x00, 0xf5, 0x21, 0x00


	//----- nvinfo : EIATTR_SPARSE_MMA_MASK
	.align		4
.L_254:
        /*0038*/ 	.byte	0x03, 0x50
        /*003a*/ 	.short	0x0000


	//----- nvinfo : EIATTR_MAXREG_COUNT
	.align		4
        /*003c*/ 	.byte	0x03, 0x1b
        /*003e*/ 	.short	0x00ff


	//----- nvinfo : EIATTR_MERCURY_ISA_VERSION
	.align		4
        /*0040*/ 	.byte	0x03, 0x5f
        /*0042*/ 	.short	0x0101


	//----- nvinfo : EIATTR_VRC_CTA_INIT_COUNT
	.align		4
        /*0044*/ 	.byte	0x02, 0x4a
	.zero		1
	.zero		1


	//----- nvinfo : EIATTR_EXIT_INSTR_OFFSETS
	.align		4
        /*0048*/ 	.byte	0x04, 0x1c
        /*004a*/ 	.short	(.L_256 - .L_255)


	//   ....[0]....
.L_255:
        /*004c*/ 	.word	0x00000070


	//   ....[1]....
        /*0050*/ 	.word	0x00000340


	//----- nvinfo : EIATTR_CBANK_PARAM_SIZE
	.align		4
.L_256:
        /*0054*/ 	.byte	0x03, 0x19
        /*0056*/ 	.short	0x0014


	//----- nvinfo : EIATTR_PARAM_CBANK
	.align		4
        /*0058*/ 	.byte	0x04, 0x0a
        /*005a*/ 	.short	(.L_258 - .L_257)
	.align		4
.L_257:
        /*005c*/ 	.word	index@(.nv.constant0._Z16bench_murmur3_64PmS_i)
        /*0060*/ 	.short	0x0380
        /*0062*/ 	.short	0x0014


	//----- nvinfo : EIATTR_SW_WAR
	.align		4
.L_258:
        /*0064*/ 	.byte	0x04, 0x36
        /*0066*/ 	.short	(.L_260 - .L_259)
.L_259:
        /*0068*/ 	.word	0x00000008
.L_260:


//--------------------- .nv.info._Z15bench_xxhash_64PmS_i --------------------------
	.section	.nv.info._Z15bench_xxhash_64PmS_i,"",@"SHT_CUDA_INFO"
	.sectionflags	@""
	.align	4


	//----- nvinfo : EIATTR_CUDA_API_VERSION
	.align		4
        /*0000*/ 	.byte	0x04, 0x37
        /*0002*/ 	.short	(.L_262 - .L_261)
.L_261:
        /*0004*/ 	.word	0x00000082


	//----- nvinfo : EIATTR_KPARAM_INFO
	.align		4
.L_262:
        /*0008*/ 	.byte	0x04, 0x17
        /*000a*/ 	.short	(.L_264 - .L_263)
.L_263:
        /*000c*/ 	.word	0x00000000
        /*0010*/ 	.short	0x0002
        /*0012*/ 	.short	0x0010
        /*0014*/ 	.byte	0x00, 0xf0, 0x11, 0x00


	//----- nvinfo : EIATTR_KPARAM_INFO
	.align		4
.L_264:
        /*0018*/ 	.byte	0x04, 0x17
        /*001a*/ 	.short	(.L_266 - .L_265)
.L_265:
        /*001c*/ 	.word	0x00000000
        /*0020*/ 	.short	0x0001
        /*0022*/ 	.short	0x0008
        /*0024*/ 	.byte	0x00, 0xf5, 0x21, 0x00


	//----- nvinfo : EIATTR_KPARAM_INFO
	.align		4
.L_266:
        /*0028*/ 	.byte	0x04, 0x17
        /*002a*/ 	.short	(.L_268 - .L_267)
.L_267:
        /*002c*/ 	.word	0x00000000
        /*0030*/ 	.short	0x0000
        /*0032*/ 	.short	0x0000
        /*0034*/ 	.byte	0x00, 0xf5, 0x21, 0x00


	//----- nvinfo : EIATTR_SPARSE_MMA_MASK
	.align		4
.L_268:
        /*0038*/ 	.byte	0x03, 0x50
        /*003a*/ 	.short	0x0000


	//----- nvinfo : EIATTR_MAXREG_COUNT
	.align		4
        /*003c*/ 	.byte	0x03, 0x1b
        /*003e*/ 	.short	0x00ff


	//----- nvinfo : EIATTR_MERCURY_ISA_VERSION
	.align		4
        /*0040*/ 	.byte	0x03, 0x5f
        /*0042*/ 	.short	0x0101


	//----- nvinfo : EIATTR_VRC_CTA_INIT_COUNT
	.align		4
        /*0044*/ 	.byte	0x02, 0x4a
	.zero		1
	.zero		1


	//----- nvinfo : EIATTR_EXIT_INSTR_OFFSETS
	.align		4
        /*0048*/ 	.byte	0x04, 0x1c
        /*004a*/ 	.short	(.L_270 - .L_269)


	//   ....[0]....
.L_269:
        /*004c*/ 	.word	0x00000070


	//   ....[1]....
        /*0050*/ 	.word	0x00000360


	//----- nvinfo : EIATTR_CBANK_PARAM_SIZE
	.align		4
.L_270:
        /*0054*/ 	.byte	0x03, 0x19
        /*0056*/ 	.short	0x0014


	//----- nvinfo : EIATTR_PARAM_CBANK
	.align		4
        /*0058*/ 	.byte	0x04, 0x0a
        /*005a*/ 	.short	(.L_272 - .L_271)
	.align		4
.L_271:
        /*005c*/ 	.word	index@(.nv.constant0._Z15bench_xxhash_64PmS_i)
        /*0060*/ 	.short	0x0380
        /*0062*/ 	.short	0x0014


	//----- nvinfo : EIATTR_SW_WAR
	.align		4
.L_272:
        /*0064*/ 	.byte	0x04, 0x36
        /*0066*/ 	.short	(.L_274 - .L_273)
.L_273:
        /*0068*/ 	.word	0x00000008
.L_274:


//--------------------- .nv.info._Z21bench_theta_bucket_64PmPjij --------------------------
	.section	.nv.info._Z21bench_theta_bucket_64PmPjij,"",@"SHT_CUDA_INFO"
	.sectionflags	@""
	.align	4


	//----- nvinfo : EIATTR_CUDA_API_VERSION
	.align		4
        /*0000*/ 	.byte	0x04, 0x37
        /*0002*/ 	.short	(.L_276 - .L_275)
.L_275:
        /*0004*/ 	.word	0x00000082


	//----- nvinfo : EIATTR_KPARAM_INFO
	.align		4
.L_276:
        /*0008*/ 	.byte	0x04, 0x17
        /*000a*/ 	.short	(.L_278 - .L_277)
.L_277:
        /*000c*/ 	.word	0x00000000
        /*0010*/ 	.short	0x0003
        /*0012*/ 	.short	0x0014
        /*0014*/ 	.byte	0x00, 0xf0, 0x11, 0x00


	//----- nvinfo : EIATTR_KPARAM_INFO
	.align		4
.L_278:
        /*0018*/ 	.byte	0x04, 0x17
        /*001a*/ 	.short	(.L_280 - .L_279)
.L_279:
        /*001c*/ 	.word	0x00000000
        /*0020*/ 	.short	0x0002
        /*0022*/ 	.short	0x0010
        /*0024*/ 	.byte	0x00, 0xf0, 0x11, 0x00


	//----- nvinfo : EIATTR_KPARAM_INFO
	.align		4
.L_280:
        /*0028*/ 	.byte	0x04, 0x17
        /*002a*/ 	.short	(.L_282 - .L_281)
.L_281:
        /*002c*/ 	.word	0x00000000
        /*0030*/ 	.short	0x0001
        /*0032*/ 	.short	0x0008
        /*0034*/ 	.byte	0x00, 0xf5, 0x21, 0x00


	//----- nvinfo : EIATTR_KPARAM_INFO
	.align		4
.L_282:
        /*0038*/ 	.byte	0x04, 0x17
        /*003a*/ 	.short	(.L_284 - .L_283)
.L_283:
        /*003c*/ 	.word	0x00000000
        /*0040*/ 	.short	0x0000
        /*0042*/ 	.short	0x0000
        /*0044*/ 	.byte	0x00, 0xf5, 0x21, 0x00


	//----- nvinfo : EIATTR_SPARSE_MMA_MASK
	.align		4
.L_284:
        /*0048*/ 	.byte	0x03, 0x50
        /*004a*/ 	.short	0x0000


	//----- nvinfo : EIATTR_MAXREG_COUNT
	.align		4
        /*004c*/ 	.byte	0x03, 0x1b
        /*004e*/ 	.short	0x00ff


	//----- nvinfo : EIATTR_MERCURY_ISA_VERSION
	.align		4
        /*0050*/ 	.byte	0x03, 0x5f
        /*0052*/ 	.short	0x0101


	//----- nvinfo : EIATTR_VRC_CTA_INIT_COUNT
	.align		4
        /*0054*/ 	.byte	0x02, 0x4a
	.zero		1
	.zero		1


	//----- nvinfo : EIATTR_EXIT_INSTR_OFFSETS
	.align		4
        /*0058*/ 	.byte	0x04, 0x1c
        /*005a*/ 	.short	(.L_286 - .L_285)


	//   ....[0]....
.L_285:
        /*005c*/ 	.word	0x00000070


	//   ....[1]....
        /*0060*/ 	.word	0x00000590


	//----- nvinfo : EIATTR_CRS_STACK_SIZE
	.align		4
.L_286:
        /*0064*/ 	.byte	0x04, 0x1e
        /*0066*/ 	.short	(.L_288 - .L_287)
.L_287:
        /*0068*/ 	.word	0x00000000


	//----- nvinfo : EIATTR_CBANK_PARAM_SIZE
	.align		4
.L_288:
        /*006c*/ 	.byte	0x03, 0x19
        /*006e*/ 	.short	0x0018


	//----- nvinfo : EIATTR_PARAM_CBANK
	.align		4
        /*0070*/ 	.byte	0x04, 0x0a
        /*0072*/ 	.short	(.L_290 - .L_289)
	.align		4
.L_289:
        /*0074*/ 	.word	index@(.nv.constant0._Z21bench_theta_bucket_64PmPjij)
        /*0078*/ 	.short	0x0380
        /*007a*/ 	.short	0x0018


	//----- nvinfo : EIATTR_SW_WAR
	.align		4
.L_290:
        /*007c*/ 	.byte	0x04, 0x36
        /*007e*/ 	.short	(.L_292 - .L_291)
.L_291:
        /*0080*/ 	.word	0x00000008
.L_292:


//--------------------- .nv.info._Z18bench_theta_key_64PmS_i --------------------------
	.section	.nv.info._Z18bench_theta_key_64PmS_i,"",@"SHT_CUDA_INFO"
	.sectionflags	@""
	.align	4


	//----- nvinfo : EIATTR_CUDA_API_VERSION
	.align		4
        /*0000*/ 	.byte	0x04, 0x37
        /*0002*/ 	.short	(.L_294 - .L_293)
.L_293:
        /*0004*/ 	.word	0x00000082


	//----- nvinfo : EIATTR_KPARAM_INFO
	.align		4
.L_294:
        /*0008*/ 	.byte	0x04, 0x17
        /*000a*/ 	.short	(.L_296 - .L_295)
.L_295:
        /*000c*/ 	.word	0x00000000
        /*0010*/ 	.short	0x0002
        /*0012*/ 	.short	0x0010
        /*0014*/ 	.byte	0x00, 0xf0, 0x11, 0x00


	//----- nvinfo : EIATTR_KPARAM_INFO
	.align		4
.L_296:
        /*0018*/ 	.byte	0x04, 0x17
        /*001a*/ 	.short	(.L_298 - .L_297)
.L_297:
        /*001c*/ 	.word	0x00000000
        /*0020*/ 	.short	0x0001
        /*0022*/ 	.short	0x0008
        /*0024*/ 	.byte	0x00, 0xf5, 0x21, 0x00


	//----- nvinfo : EIATTR_KPARAM_INFO
	.align		4
.L_298:
        /*0028*/ 	.byte	0x04, 0x17
        /*002a*/ 	.short	(.L_300 - .L_299)
.L_299:
        /*002c*/ 	.word	0x00000000
        /*0030*/ 	.short	0x0000
        /*0032*/ 	.short	0x0000
        /*0034*/ 	.byte	0x00, 0xf5, 0x21, 0x00


	//----- nvinfo : EIATTR_SPARSE_MMA_MASK
	.align		4
.L_300:
        /*0038*/ 	.byte	0x03, 0x50
        /*003a*/ 	.short	0x0000


	//----- nvinfo : EIATTR_MAXREG_COUNT
	.align		4
        /*003c*/ 	.byte	0x03, 0x1b
        /*003e*/ 	.short	0x00ff


	//----- nvinfo : EIATTR_MERCURY_ISA_VERSION
	.align		4
        /*0040*/ 	.byte	0x03, 0x5f
        /*0042*/ 	.short	0x0101


	//----- nvinfo : EIATTR_VRC_CTA_INIT_COUNT
	.align		4
        /*0044*/ 	.byte	0x02, 0x4a
	.zero		1
	.zero		1


	//----- nvinfo : EIATTR_EXIT_INSTR_OFFSETS
	.align		4
        /*0048*/ 	.byte	0x04, 0x1c
        /*004a*/ 	.short	(.L_302 - .L_301)


	//   ....[0]....
.L_301:
        /*004c*/ 	.word	0x00000070


	//   ....[1]....
        /*0050*/ 	.word	0x000002e0


	//----- nvinfo : EIATTR_CRS_STACK_SIZE
	.align		4
.L_302:
        /*0054*/ 	.byte	0x04, 0x1e
        /*0056*/ 	.short	(.L_304 - .L_303)
.L_303:
        /*0058*/ 	.word	0x00000000


	//----- nvinfo : EIATTR_CBANK_PARAM_SIZE
	.align		4
.L_304:
        /*005c*/ 	.byte	0x03, 0x19
        /*005e*/ 	.short	0x0014


	//----- nvinfo : EIATTR_PARAM_CBANK
	.align		4
        /*0060*/ 	.byte	0x04, 0x0a
        /*0062*/ 	.short	(.L_306 - .L_305)
	.align		4
.L_305:
        /*0064*/ 	.word	index@(.nv.constant0._Z18bench_theta_key_64PmS_i)
        /*0068*/ 	.short	0x0380
        /*006a*/ 	.short	0x0014


	//----- nvinfo : EIATTR_SW_WAR
	.align		4
.L_306:
        /*006c*/ 	.byte	0x04, 0x36
        /*006e*/ 	.short	(.L_308 - .L_307)
.L_307:
        /*0070*/ 	.word	0x00000008
.L_308:


//--------------------- .nv.info._Z16bench_murmur3_32PjS_i --------------------------
	.section	.nv.info._Z16bench_murmur3_32PjS_i,"",@"SHT_CUDA_INFO"
	.sectionflags	@""
	.align	4


	//----- nvinfo : EIATTR_CUDA_API_VERSION
	.align		4
        /*0000*/ 	.byte	0x04, 0x37
        /*0002*/ 	.short	(.L_310 - .L_309)
.L_309:
        /*0004*/ 	.word	0x00000082


	//----- nvinfo : EIATTR_KPARAM_INFO
	.align		4
.L_310:
        /*0008*/ 	.byte	0x04, 0x17
        /*000a*/ 	.short	(.L_312 - .L_311)
.L_311:
        /*000c*/ 	.word	0x00000000
        /*0010*/ 	.short	0x0002
        /*0012*/ 	.short	0x0010
        /*0014*/ 	.byte	0x00, 0xf0, 0x11, 0x00


	//----- nvinfo : EIATTR_KPARAM_INFO
	.align		4
.L_312:
        /*0018*/ 	.byte	0x04, 0x17
        /*001a*/ 	.short	(.L_314 - .L_313)
.L_313:
        /*001c*/ 	.word	0x00000000
        /*0020*/ 	.short	0x0001
        /*0022*/ 	.short	0x0008
        /*0024*/ 	.byte	0x00, 0xf5, 0x21, 0x00


	//----- nvinfo : EIATTR_KPARAM_INFO
	.align		4
.L_314:
        /*0028*/ 	.byte	0x04, 0x17
        /*002a*/ 	.short	(.L_316 - .L_315)
.L_315:
        /*002c*/ 	.word	0x00000000
        /*0030*/ 	.short	0x0000
        /*0032*/ 	.short	0x0000
        /*0034*/ 	.byte	0x00, 0xf5, 0x21, 0x00


	//----- nvinfo : EIATTR_SPARSE_MMA_MASK
	.align		4
.L_316:
        /*0038*/ 	.byte	0x03, 0x50
        /*003a*/ 	.short	0x0000


	//----- nvinfo : EIATTR_MAXREG_COUNT
	.align		4
        /*003c*/ 	.byte	0x03, 0x1b
        /*003e*/ 	.short	0x00ff


	//----- nvinfo : EIATTR_MERCURY_ISA_VERSION
	.align		4
        /*0040*/ 	.byte	0x03, 0x5f
        /*0042*/ 	.short	0x0101


	//----- nvinfo : EIATTR_VRC_CTA_INIT_COUNT
	.align		4
        /*0044*/ 	.byte	0x02, 0x4a
	.zero		1
	.zero		1


	//----- nvinfo : EIATTR_EXIT_INSTR_OFFSETS
	.align		4
        /*0048*/ 	.byte	0x04, 0x1c
        /*004a*/ 	.short	(.L_318 - .L_317)


	//   ....[0]....
.L_317:
        /*004c*/ 	.word	0x00000070


	//   ....[1]....
        /*0050*/ 	.word	0x000001f0


	//----- nvinfo : EIATTR_CBANK_PARAM_SIZE
	.align		4
.L_318:
        /*0054*/ 	.byte	0x03, 0x19
        /*0056*/ 	.short	0x0014


	//----- nvinfo : EIATTR_PARAM_CBANK
	.align		4
        /*0058*/ 	.byte	0x04, 0x0a
        /*005a*/ 	.short	(.L_320 - .L_319)
	.align		4
.L_319:
        /*005c*/ 	.word	index@(.nv.constant0._Z16bench_murmur3_32PjS_i)
        /*0060*/ 	.short	0x0380
        /*0062*/ 	.short	0x0014


	//----- nvinfo : EIATTR_SW_WAR
	.align		4
.L_320:
        /*0064*/ 	.byte	0x04, 0x36
        /*0066*/ 	.short	(.L_322 - .L_321)
.L_321:
        /*0068*/ 	.word	0x00000008
.L_322:


//--------------------- .nv.info._Z11bench_crc32PjS_i --------------------------
	.section	.nv.info._Z11bench_crc32PjS_i,"",@"SHT_CUDA_INFO"
	.sectionflags	@""
	.align	4


	//----- nvinfo : EIATTR_CUDA_API_VERSION
	.align		4
        /*0000*/ 	.byte	0x04, 0x37
        /*0002*/ 	.short	(.L_324 - .L_323)
.L_323:
        /*0004*/ 	.word	0x00000082


	//----- nvinfo : EIATTR_KPARAM_INFO
	.align		4
.L_324:
        /*0008*/ 	.byte	0x04, 0x17
        /*000a*/ 	.short	(.L_326 - .L_325)
.L_325:
        /*000c*/ 	.word	0x00000000
        /*0010*/ 	.short	0x0002
        /*0012*/ 	.short	0x0010
        /*0014*/ 	.byte	0x00, 0xf0, 0x11, 0x00


	//----- nvinfo : EIATTR_KPARAM_INFO
	.align		4
.L_326:
        /*0018*/ 	.byte	0x04, 0x17
        /*001a*/ 	.short	(.L_328 - .L_327)
.L_327:
        /*001c*/ 	.word	0x00000000
        /*0020*/ 	.short	0x0001
        /*0022*/ 	.short	0x0008
        /*0024*/ 	.byte	0x00, 0xf5, 0x21, 0x00


	//----- nvinfo : EIATTR_KPARAM_INFO
	.align		4
.L_328:
        /*0028*/ 	.byte	0x04, 0x17
        /*002a*/ 	.short	(.L_330 - .L_329)
.L_329:
        /*002c*/ 	.word	0x00000000
        /*0030*/ 	.short	0x0000
        /*0032*/ 	.short	0x0000
        /*0034*/ 	.byte	0x00, 0xf5, 0x21, 0x00


	//----- nvinfo : EIATTR_SPARSE_MMA_MASK
	.align		4
.L_330:
        /*0038*/ 	.byte	0x03, 0x50
        /*003a*/ 	.short	0x0000


	//----- nvinfo : EIATTR_MAXREG_COUNT
	.align		4
        /*003c*/ 	.byte	0x03, 0x1b
        /*003e*/ 	.short	0x00ff


	//----- nvinfo : EIATTR_MERCURY_ISA_VERSION
	.align		4
        /*0040*/ 	.byte	0x03, 0x5f
        /*0042*/ 	.short	0x0101


	//----- nvinfo : EIATTR_VRC_CTA_INIT_COUNT
	.align		4
        /*0044*/ 	.byte	0x02, 0x4a
	.zero		1
	.zero		1


	//----- nvinfo : EIATTR_EXIT_INSTR_OFFSETS
	.align		4
        /*0048*/ 	.byte	0x04, 0x1c
        /*004a*/ 	.short	(.L_332 - .L_331)


	//   ....[0]....
.L_331:
        /*004c*/ 	.word	0x00000070


	//   ....[1]....
        /*0050*/ 	.word	0x000007e0


	//----- nvinfo : EIATTR_CBANK_PARAM_SIZE
	.align		4
.L_332:
        /*0054*/ 	.byte	0x03, 0x19
        /*0056*/ 	.short	0x0014


	//----- nvinfo : EIATTR_PARAM_CBANK
	.align		4
        /*0058*/ 	.byte	0x04, 0x0a
        /*005a*/ 	.short	(.L_334 - .L_333)
	.align		4
.L_333:
        /*005c*/ 	.word	index@(.nv.constant0._Z11bench_crc32PjS_i)
        /*0060*/ 	.short	0x0380
        /*0062*/ 	.short	0x0014


	//----- nvinfo : EIATTR_SW_WAR
	.align		4
.L_334:
        /*0064*/ 	.byte	0x04, 0x36
        /*0066*/ 	.short	(.L_336 - .L_335)
.L_335:
        /*0068*/ 	.word	0x00000008
.L_336:


//--------------------- .nv.info._Z15bench_xxhash_32PjS_i --------------------------
	.section	.nv.info._Z15bench_xxhash_32PjS_i,"",@"SHT_CUDA_INFO"
	.sectionflags	@""
	.align	4


	//----- nvinfo : EIATTR_CUDA_API_VERSION
	.align		4
        /*0000*/ 	.byte	0x04, 0x37
        /*0002*/ 	.short	(.L_338 - .L_337)
.L_337:
        /*0004*/ 	.word	0x00000082


	//----- nvinfo : EIATTR_KPARAM_INFO
	.align		4
.L_338:
        /*0008*/ 	.byte	0x04, 0x17
        /*000a*/ 	.short	(.L_340 - .L_339)
.L_339:
        /*000c*/ 	.word	0x00000000
        /*0010*/ 	.short	0x0002
        /*0012*/ 	.short	0x0010
        /*0014*/ 	.byte	0x00, 0xf0, 0x11, 0x00


	//----- nvinfo : EIATTR_KPARAM_INFO
	.align		4
.L_340:
        /*0018*/ 	.byte	0x04, 0x17
        /*001a*/ 	.short	(.L_342 - .L_341)
.L_341:
        /*001c*/ 	.word	0x00000000
        /*0020*/ 	.short	0x0001
        /*0022*/ 	.short	0x0008
        /*0024*/ 	.byte	0x00, 0xf5, 0x21, 0x00


	//----- nvinfo : EIATTR_KPARAM_INFO
	.align		4
.L_342:
        /*0028*/ 	.byte	0x04, 0x17
        /*002a*/ 	.short	(.L_344 - .L_343)
.L_343:
        /*002c*/ 	.word	0x00000000
        /*0030*/ 	.short	0x0000
        /*0032*/ 	.short	0x0000
        /*0034*/ 	.byte	0x00, 0xf5, 0x21, 0x00


	//----- nvinfo : EIATTR_SPARSE_MMA_MASK
	.align		4
.L_344:
        /*0038*/ 	.byte	0x03, 0x50
        /*003a*/ 	.short	0x0000


	//----- nvinfo : EIATTR_MAXREG_COUNT
	.align		4
        /*003c*/ 	.byte	0x03, 0x1b
        /*003e*/ 	.short	0x00ff


	//----- nvinfo : EIATTR_MERCURY_ISA_VERSION
	.align		4
        /*0040*/ 	.byte	0x03, 0x5f
        /*0042*/ 	.short	0x0101


	//----- nvinfo : EIATTR_VRC_CTA_INIT_COUNT
	.align		4
        /*0044*/ 	.byte	0x02, 0x4a
	.zero		1
	.zero		1


	//----- nvinfo : EIATTR_EXIT_INSTR_OFFSETS
	.align		4
        /*0048*/ 	.byte	0x04, 0x1c
        /*004a*/ 	.short	(.L_346 - .L_345)


	//   ....[0]....
.L_345:
        /*004c*/ 	.word	0x00000070


	//   ....[1]....
        /*0050*/ 	.word	0x000001b0


	//----- nvinfo : EIATTR_CBANK_PARAM_SIZE
	.align		4
.L_346:
        /*0054*/ 	.byte	0x03, 0x19
        /*0056*/ 	.short	0x0014


	//----- nvinfo : EIATTR_PARAM_CBANK
	.align		4
        /*0058*/ 	.byte	0x04, 0x0a
        /*005a*/ 	.short	(.L_348 - .L_347)
	.align		4
.L_347:
        /*005c*/ 	.word	index@(.nv.constant0._Z15bench_xxhash_32PjS_i)
        /*0060*/ 	.short	0x0380
        /*0062*/ 	.short	0x0014


	//----- nvinfo : EIATTR_SW_WAR
	.align		4
.L_348:
        /*0064*/ 	.byte	0x04, 0x36
        /*0066*/ 	.short	(.L_350 - .L_349)
.L_349:
        /*0068*/ 	.word	0x00000008
.L_350:


//--------------------- .nv.info._Z21bench_theta_bucket_32PjS_ij --------------------------
	.section	.nv.info._Z21bench_theta_bucket_32PjS_ij,"",@"SHT_CUDA_INFO"
	.sectionflags	@""
	.align	4


	//----- nvinfo : EIATTR_CUDA_API_VERSION
	.align		4
        /*0000*/ 	.byte	0x04, 0x37
        /*0002*/ 	.short	(.L_352 - .L_351)
.L_351:
        /*0004*/ 	.word	0x00000082


	//----- nvinfo : EIATTR_KPARAM_INFO
	.align		4
.L_352:
        /*0008*/ 	.byte	0x04, 0x17
        /*000a*/ 	.short	(.L_354 - .L_353)
.L_353:
        /*000c*/ 	.word	0x00000000
        /*0010*/ 	.short	0x0003
        /*0012*/ 	.short	0x0014
        /*0014*/ 	.byte	0x00, 0xf0, 0x11, 0x00


	//----- nvinfo : EIATTR_KPARAM_INFO
	.align		4
.L_354:
        /*0018*/ 	.byte	0x04, 0x17
        /*001a*/ 	.short	(.L_356 - .L_355)
.L_355:
        /*001c*/ 	.word	0x00000000
        /*0020*/ 	.short	0x0002
        /*0022*/ 	.short	0x0010
        /*0024*/ 	.byte	0x00, 0xf0, 0x11, 0x00


	//----- nvinfo : EIATTR_KPARAM_INFO
	.align		4
.L_356:
        /*0028*/ 	.byte	0x04, 0x17
        /*002a*/ 	.short	(.L_358 - .L_357)
.L_357:
        /*002c*/ 	.word	0x00000000
        /*0030*/ 	.short	0x0001
        /*0032*/ 	.short	0x0008
        /*0034*/ 	.byte	0x00, 0xf5, 0x21, 0x00


	//----- nvinfo : EIATTR_KPARAM_INFO
	.align		4
.L_358:
        /*0038*/ 	.byte	0x04, 0x17
        /*003a*/ 	.short	(.L_360 - .L_359)
.L_359:
        /*003c*/ 	.word	0x00000000
        /*0040*/ 	.short	0x0000
        /*0042*/ 	.short	0x0000
        /*0044*/ 	.byte	0x00, 0xf5, 0x21, 0x00


	//----- nvinfo : EIATTR_SPARSE_MMA_MASK
	.align		4
.L_360:
        /*0048*/ 	.byte	0x03, 0x50
        /*004a*/ 	.short	0x0000


	//----- nvinfo : EIATTR_MAXREG_COUNT
	.align		4
        /*004c*/ 	.byte	0x03, 0x1b
        /*004e*/ 	.short	0x00ff


	//----- nvinfo : EIATTR_MERCURY_ISA_VERSION
	.align		4
        /*0050*/ 	.byte	0x03, 0x5f
        /*0052*/ 	.short	0x0101


	//----- nvinfo : EIATTR_VRC_CTA_INIT_COUNT
	.align		4
        /*0054*/ 	.byte	0x02, 0x4a
	.zero		1
	.zero		1


	//----- nvinfo : EIATTR_EXIT_INSTR_OFFSETS
	.align		4
        /*0058*/ 	.byte	0x04, 0x1c
        /*005a*/ 	.short	(.L_362 - .L_361)


	//   ....[0]....
.L_361:
        /*005c*/ 	.word	0x00000070


	//   ....[1]....
        /*0060*/ 	.word	0x00000430


	//----- nvinfo : EIATTR_CRS_STACK_SIZE
	.align		4
.L_362:
        /*0064*/ 	.byte	0x04, 0x1e
        /*0066*/ 	.short	(.L_364 - .L_363)
.L_363:
        /*0068*/ 	.word	0x00000000


	//----- nvinfo : EIATTR_CBANK_PARAM_SIZE
	.align		4
.L_364:
        /*006c*/ 	.byte	0x03, 0x19
        /*006e*/ 	.short	0x0018


	//----- nvinfo : EIATTR_PARAM_CBANK
	.align		4
        /*0070*/ 	.byte	0x04, 0x0a
        /*0072*/ 	.short	(.L_366 - .L_365)
	.align		4
.L_365:
        /*0074*/ 	.word	index@(.nv.constant0._Z21bench_theta_bucket_32PjS_ij)
        /*0078*/ 	.short	0x0380
        /*007a*/ 	.short	0x0018


	//----- nvinfo : EIATTR_SW_WAR
	.align		4
.L_366:
        /*007c*/ 	.byte	0x04, 0x36
        /*007e*/ 	.short	(.L_368 - .L_367)
.L_367:
        /*0080*/ 	.word	0x00000008
.L_368:


//--------------------- .nv.info._Z18bench_theta_key_32PjS_i --------------------------
	.section	.nv.info._Z18bench_theta_key_32PjS_i,"",@"SHT_CUDA_INFO"
	.sectionflags	@""
	.align	4


	//----- nvinfo : EIATTR_CUDA_API_VERSION
	.align		4
        /*0000*/ 	.byte	0x04, 0x37
        /*0002*/ 	.short	(.L_370 - .L_369)
.L_369:
        /*0004*/ 	.word	0x00000082


	//----- nvinfo : EIATTR_KPARAM_INFO
	.align		4
.L_370:
        /*0008*/ 	.byte	0x04, 0x17
        /*000a*/ 	.short	(.L_372 - .L_371)
.L_371:
        /*000c*/ 	.word	0x00000000
        /*0010*/ 	.short	0x0002
        /*0012*/ 	.short	0x0010
        /*0014*/ 	.byte	0x00, 0xf0, 0x11, 0x00


	//----- nvinfo : EIATTR_KPARAM_INFO
	.align		4
.L_372:
        /*0018*/ 	.byte	0x04, 0x17
        /*001a*/ 	.short	(.L_374 - .L_373)
.L_373:
        /*001c*/ 	.word	0x00000000
        /*0020*/ 	.short	0x0001
        /*0022*/ 	.short	0x0008
        /*0024*/ 	.byte	0x00, 0xf5, 0x21, 0x00


	//----- nvinfo : EIATTR_KPARAM_INFO
	.align		4
.L_374:
        /*0028*/ 	.byte	0x04, 0x17
        /*002a*/ 	.short	(.L_376 - .L_375)
.L_375:
        /*002c*/ 	.word	0x00000000
        /*0030*/ 	.short	0x0000
        /*0032*/ 	.short	0x0000
        /*0034*/ 	.byte	0x00, 0xf5, 0x21, 0x00


	//----- nvinfo : EIATTR_SPARSE_MMA_MASK
	.align		4
.L_376:
        /*0038*/ 	.byte	0x03, 0x50
        /*003a*/ 	.short	0x0000


	//----- nvinfo : EIATTR_MAXREG_COUNT
	.align		4
        /*003c*/ 	.byte	0x03, 0x1b
        /*003e*/ 	.short	0x00ff


	//----- nvinfo : EIATTR_MERCURY_ISA_VERSION
	.align		4
        /*0040*/ 	.byte	0x03, 0x5f
        /*0042*/ 	.short	0x0101


	//----- nvinfo : EIATTR_VRC_CTA_INIT_COUNT
	.align		4
        /*0044*/ 	.byte	0x02, 0x4a
	.zero		1
	.zero		1


	//----- nvinfo : EIATTR_EXIT_INSTR_OFFSETS
	.align		4
        /*0048*/ 	.byte	0x04, 0x1c
        /*004a*/ 	.short	(.L_378 - .L_377)


	//   ....[0]....
.L_377:
        /*004c*/ 	.word	0x00000070


	//   ....[1]....
        /*0050*/ 	.word	0x000001b0


	//----- nvinfo : EIATTR_CRS_STACK_SIZE
	.align		4
.L_378:
        /*0054*/ 	.byte	0x04, 0x1e
        /*0056*/ 	.short	(.L_380 - .L_379)
.L_379:
        /*0058*/ 	.word	0x00000000


	//----- nvinfo : EIATTR_CBANK_PARAM_SIZE
	.align		4
.L_380:
        /*005c*/ 	.byte	0x03, 0x19
        /*005e*/ 	.short	0x0014


	//----- nvinfo : EIATTR_PARAM_CBANK
	.align		4
        /*0060*/ 	.byte	0x04, 0x0a
        /*0062*/ 	.short	(.L_382 - .L_381)
	.align		4
.L_381:
        /*0064*/ 	.word	index@(.nv.constant0._Z18bench_theta_key_32PjS_i)
        /*0068*/ 	.short	0x0380
        /*006a*/ 	.short	0x0014


	//----- nvinfo : EIATTR_SW_WAR
	.align		4
.L_382:
        /*006c*/ 	.byte	0x04, 0x36
        /*006e*/ 	.short	(.L_384 - .L_383)
.L_383:
        /*0070*/ 	.word	0x00000008
.L_384:


//--------------------- .nv.callgraph             --------------------------
	.section	.nv.callgraph,"",@"SHT_CUDA_CALLGRAPH"
	.align	4
	.sectionentsize	8
	.align		4
        /*0000*/ 	.word	0x00000000
	.align		4
        /*0004*/ 	.word	0xffffffff
	.align		4
        /*0008*/ 	.word	0x00000000
	.align		4
        /*000c*/ 	.word	0xfffffffe
	.align		4
        /*0010*/ 	.word	0x00000000
	.align		4
        /*0014*/ 	.word	0xfffffffd
	.align		4
        /*0018*/ 	.word	0x00000000
	.align		4
        /*001c*/ 	.word	0xfffffffc


//--------------------- .nv.constant4             --------------------------
	.section	.nv.constant4,"a",@progbits
	.align	8
	.align		8
.nv.constant4:
        /*0000*/ 	.dword	precalc_xorwow_matrix
	.align		8
        /*0008*/ 	.dword	precalc_xorwow_offset_matrix
	.align		8
        /*0010*/ 	.dword	mrg32k3aM1
	.align		8
        /*0018*/ 	.dword	mrg32k3aM2
	.align		8
        /*0020*/ 	.dword	mrg32k3aM1SubSeq
	.align		8
        /*0028*/ 	.dword	mrg32k3aM2SubSeq
	.align		8
        /*0030*/ 	.dword	mrg32k3aM1Seq
	.align		8
        /*0038*/ 	.dword	mrg32k3aM2Seq


//--------------------- .nv.constant3             --------------------------
	.section	.nv.constant3,"a",@progbits
	.align	8
.nv.constant3:
	.type		__cr_lgamma_table,@object
	.size		__cr_lgamma_table,(.L_8 - __cr_lgamma_table)
__cr_lgamma_table:
        /*0000*/ 	.byte	0x00, 0x00, 0x00, 0x00, 0x00, 0x00, 0x00, 0x00, 0x00, 0x00, 0x00, 0x00, 0x00, 0x00, 0x00, 0x00
        /*0010*/ 	.byte	0xef, 0x39, 0xfa, 0xfe, 0x42, 0x2e, 0xe6, 0x3f, 0x02, 0x20, 0x2a, 0xfa, 0x0b, 0xab, 0xfc, 0x3f
        /*0020*/ 	.byte	0xf9, 0x2c, 0x92, 0x7c, 0xa7, 0x6c, 0x09, 0x40, 0xc9, 0x79, 0x44, 0x3c, 0x64, 0x26, 0x13, 0x40
        /*0030*/ 	.byte	0xca, 0x01, 0xcf, 0x3a, 0x27, 0x51, 0x1a, 0x40, 0x30, 0xcc, 0x2d, 0xf3, 0xe1, 0x0c, 0x21, 0x40
        /*0040*/ 	.byte	0x0d, 0xb7, 0xfc, 0x82, 0x8e, 0x35, 0x25, 0x40
.L_8:


//--------------------- .text._Z22generate_sequential_64Pmi --------------------------
	.section	.text._Z22generate_sequential_64Pmi,"ax",@progbits
	.align	128
        .global         _Z22generate_sequential_64Pmi
        .type           _Z22generate_sequential_64Pmi,@function
        .size           _Z22generate_sequential_64Pmi,(.L_x_70 - _Z22generate_sequential_64Pmi)
        .other          _Z22generate_sequential_64Pmi,@"STO_CUDA_ENTRY STV_DEFAULT"
_Z22generate_sequential_64Pmi:
.text._Z22generate_sequential_64Pmi:
[----:B------:R-:W-:Y:S01]  /*0000*/  LDC R1, c[0x0][0x37c] ;  /* 0x0000df00ff017b82 */ /* 0x000fe20000000800 */
[----:B------:R-:W0:Y:S07]  /*0010*/  S2R R0, SR_TID.X ;  /* 0x0000000000007919 */ /* 0x000e2e0000002100 */
[----:B------:R-:W0:Y:S01]  /*0020*/  S2UR UR4, SR_CTAID.X ;  /* 0x00000000000479c3 */ /* 0x000e220000002500 */
[----:B------:R-:W1:Y:S07]  /*0030*/  LDCU UR5, c[0x0][0x388] ;  /* 0x00007100ff0577ac */ /* 0x000e6e0008000800 */
[----:B------:R-:W0:Y:S02]  /*0040*/  LDC R7, c[0x0][0x360] ;  /* 0x0000d800ff077b82 */ /* 0x000e240000000800 */
[----:B0-----:R-:W-:-:S05]  /*0050*/  IMAD R7, R7, UR4, R0 ;  /* 0x0000000407077c24 */ /* 0x001fca000f8e0200 */
[----:B-1----:R-:W-:-:S13]  /*0060*/  ISETP.GE.AND P0, PT, R7, UR5, PT ;  /* 0x0000000507007c0c */ /* 0x002fda000bf06270 */
[----:B------:R-:W-:Y:S05]  /*0070*/  @P0 EXIT ;  /* 0x000000000000094d */ /* 0x000fea0003800000 */
[----:B------:R-:W0:Y:S01]  /*0080*/  LDC.64 R2, c[0x0][0x380] ;  /* 0x0000e000ff027b82 */ /* 0x000e220000000a00 */
[----:B------:R-:W1:Y:S01]  /*0090*/  LDCU.64 UR4, c[0x0][0x358] ;  /* 0x00006b00ff0477ac */ /* 0x000e620008000a00 */
[----:B------:R-:W-:-:S04]  /*00a0*/  IADD3 R4, P0, PT, R7, 0x1, RZ ;  /* 0x0000000107047810 */ /* 0x000fc80007f1e0ff */
[C---:B------:R-:W-:Y:S01]  /*00b0*/  LEA.HI.X.SX32 R5, R7.reuse, RZ, 0x1, P0 ;  /* 0x000000ff07057211 */ /* 0x040fe200000f0eff */
[----:B0-----:R-:W-:-:S05]  /*00c0*/  IMAD.WIDE R2, R7, 0x8, R2 ;  /* 0x0000000807027825 */ /* 0x001fca00078e0202 */
[----:B-1----:R-:W-:Y:S01]  /*00d0*/  STG.E.64 desc[UR4][R2.64], R4 ;  /* 0x0000000402007986 */ /* 0x002fe2000c101b04 */
[----:B------:R-:W-:Y:S05]  /*00e0*/  EXIT ;  /* 0x000000000000794d */ /* 0x000fea0003800000 */
.L_x_0:
[----:B------:R-:W-:-:S00]  /*00f0*/  BRA `(.L_x_0) ;  /* 0xfffffffc00fc7947 */ /* 0x000fc0000383ffff */
[----:B------:R-:W-:-:S00]  /*0100*/  NOP ;  /* 0x0000000000007918 */ /* 0x000fc00000000000 */
[----:B------:R-:W-:-:S00]  /*0110*/  NOP ;  /* 0x0000000000007918 */ /* 0x000fc00000000000 */
[----:B------:R-:W-:-:S00]  /*0120*/  NOP ;  /* 0x0000000000007918 */ /* 0x000fc00000000000 */
[----:B------:R-:W-:-:S00]  /*0130*/  NOP ;  /* 0x0000000000007918 */ /* 0x000fc00000000000 */
[----:B------:R-:W-:-:S00]  /*0140*/  NOP ;  /* 0x0000000000007918 */ /* 0x000fc00000000000 */
[----:B------:R-:W-:-:S00]  /*0150*/  NOP ;  /* 0x0000000000007918 */ /* 0x000fc00000000000 */
[----:B------:R-:W-:-:S00]  /*0160*/  NOP ;  /* 0x0000000000007918 */ /* 0x000fc00000000000 */
[----:B------:R-:W-:-:S00]  /*0170*/  NOP ;  /* 0x0000000000007918 */ /* 0x000fc00000000000 */
.L_x_70:


//--------------------- .text._Z22generate_sequential_32Pji --------------------------
	.section	.text._Z22generate_sequential_32Pji,"ax",@progbits
	.align	128
        .global         _Z22generate_sequential_32Pji
        .type           _Z22generate_sequential_32Pji,@function
        .size           _Z22generate_sequential_32Pji,(.L_x_71 - _Z22generate_sequential_32Pji)
        .other          _Z22generate_sequential_32Pji,@"STO_CUDA_ENTRY STV_DEFAULT"
_Z22generate_sequential_32Pji:
.text._Z22generate_sequential_32Pji:
        /* <DEDUP_REMOVED lines=10> */
[C---:B------:R-:W-:Y:S01]  /*00a0*/  IADD3 R7, PT, PT, R5.reuse, 0x1, RZ ;  /* 0x0000000105077810 */ /* 0x040fe20007ffe0ff */
[----:B0-----:R-:W-:-:S05]  /*00b0*/  IMAD.WIDE R2, R5, 0x4, R2 ;  /* 0x0000000405027825 */ /* 0x001fca00078e0202 */
[----:B-1----:R-:W-:Y:S01]  /*00c0*/  STG.E desc[UR4][R2.64], R7 ;  /* 0x0000000702007986 */ /* 0x002fe2000c101904 */
[----:B------:R-:W-:Y:S05]  /*00d0*/  EXIT ;  /* 0x000000000000794d */ /* 0x000fea0003800000 */
.L_x_1:
        /* <DEDUP_REMOVED lines=10> */
.L_x_71:


//--------------------- .text._Z19generate_shifted_64Pmiy --------------------------
	.section	.text._Z19generate_shifted_64Pmiy,"ax",@progbits
	.align	128
        .global         _Z19generate_shifted_64Pmiy
        .type           _Z19generate_shifted_64Pmiy,@function
        .size           _Z19generate_shifted_64Pmiy,(.L_x_72 - _Z19generate_shifted_64Pmiy)
        .other          _Z19generate_shifted_64Pmiy,@"STO_CUDA_ENTRY STV_DEFAULT"
_Z19generate_shifted_64Pmiy:
.text._Z19generate_shifted_64Pmiy:
[----:B------:R-:W0:Y:S01]  /*0000*/  LDC R1, c[0x0][0x37c] ;  /* 0x0000df00ff017b82 */ /* 0x000e220000000800 */
[----:B------:R-:W1:Y:S07]  /*0010*/  S2R R3, SR_TID.X ;  /* 0x0000000000037919 */ /* 0x000e6e0000002100 */
[----:B------:R-:W1:Y:S01]  /*0020*/  S2UR UR4, SR_CTAID.X ;  /* 0x00000000000479c3 */ /* 0x000e620000002500 */
[----:B------:R-:W2:Y:S01]  /*0030*/  LDCU UR5, c[0x0][0x388] ;  /* 0x00007100ff0577ac */ /* 0x000ea20008000800 */
[----:B0-----:R-:W-:-:S06]  /*0040*/  VIADD R1, R1, 0xffffffd0 ;  /* 0xffffffd001017836 */ /* 0x001fcc0000000000 */
[----:B------:R-:W1:Y:S02]  /*0050*/  LDC R10, c[0x0][0x360] ;  /* 0x0000d800ff0a7b82 */ /* 0x000e640000000800 */
[----:B-1----:R-:W-:-:S05]  /*0060*/  IMAD R10, R10, UR4, R3 ;  /* 0x000000040a0a7c24 */ /* 0x002fca000f8e0203 */
[----:B--2---:R-:W-:-:S13]  /*0070*/  ISETP.GE.AND P0, PT, R10, UR5, PT ;  /* 0x000000050a007c0c */ /* 0x004fda000bf06270 */
[----:B------:R-:W-:Y:S05]  /*0080*/  @P0 EXIT ;  /* 0x000000000000094d */ /* 0x000fea0003800000 */
[----:B------:R-:W0:Y:S01]  /*0090*/  LDC.64 R2, c[0x0][0x390] ;  /* 0x0000e400ff027b82 */ /* 0x000e220000000a00 */
[----:B------:R-:W-:Y:S01]  /*00a0*/  ISETP.NE.AND P0, PT, R10, RZ, PT ;  /* 0x000000ff0a00720c */ /* 0x000fe20003f05270 */
[----:B------:R-:W1:Y:S01]  /*00b0*/  LDCU.64 UR6, c[0x0][0x358] ;  /* 0x00006b00ff0677ac */ /* 0x000e620008000a00 */
[----:B------:R-:W-:Y:S01]  /*00c0*/  BSSY.RECONVERGENT B0, `(.L_x_2) ;  /* 0x0000262000007945 */ /* 0x000fe20003800200 */
[----:B0-----:R-:W-:Y:S02]  /*00d0*/  LOP3.LUT R0, R2, 0xaad26b49, RZ, 0x3c, !PT ;  /* 0xaad26b4902007812 */ /* 0x001fe400078e3cff */
[----:B------:R-:W-:-:S03]  /*00e0*/  LOP3.LUT R2, R3, 0xf7dcefdd, RZ, 0x3c, !PT ;  /* 0xf7dcefdd03027812 */ /* 0x000fc600078e3cff */
[----:B------:R-:W-:Y:S02]  /*00f0*/  IMAD R0, R0, 0x4182bed5, RZ ;  /* 0x4182bed500007824 */ /* 0x000fe400078e02ff */
[----:B------:R-:W-:Y:S02]  /*0100*/  IMAD R9, R2, -0x658354e5, RZ ;  /* 0x9a7cab1b02097824 */ /* 0x000fe400078e02ff */
[C---:B------:R-:W-:Y:S01]  /*0110*/  VIADD R3, R0.reuse, 0x75bcd15 ;  /* 0x075bcd1500037836 */ /* 0x040fe20000000000 */
[C---:B------:R-:W-:Y:S01]  /*0120*/  LOP3.LUT R6, R0.reuse, 0x159a55e5, RZ, 0x3c, !PT ;  /* 0x159a55e500067812 */ /* 0x040fe200078e3cff */
[C---:B------:R-:W-:Y:S01]  /*0130*/  VIADD R5, R0.reuse, 0x583f19 ;  /* 0x00583f1900057836 */ /* 0x040fe20000000000 */
[----:B------:R-:W-:Y:S01]  /*0140*/  IADD3 R2, PT, PT, R0, 0x64f0c9, R9 ;  /* 0x0064f0c900027810 */ /* 0x000fe20007ffe009 */
[C---:B------:R-:W-:Y:S01]  /*0150*/  VIADD R7, R9.reuse, 0x1f123bb5 ;  /* 0x1f123bb509077836 */ /* 0x040fe20000000000 */
[----:B------:R-:W-:Y:S02]  /*0160*/  LOP3.LUT R4, R9, 0x5491333, RZ, 0x3c, !PT ;  /* 0x0549133309047812 */ /* 0x000fe400078e3cff */
[----:B------:R-:W-:Y:S01]  /*0170*/  SHF.R.S32.HI R0, RZ, 0x1f, R10 ;  /* 0x0000001fff007819 */ /* 0x000fe2000001140a */
[----:B------:R0:W-:Y:S04]  /*0180*/  STL.64 [R1], R2 ;  /* 0x0000000201007387 */ /* 0x0001e80000100a00 */
[----:B------:R0:W-:Y:S04]  /*0190*/  STL.64 [R1+0x8], R6 ;  /* 0x0000080601007387 */ /* 0x0001e80000100a00 */
[----:B------:R0:W-:Y:S01]  /*01a0*/  STL.64 [R1+0x10], R4 ;  /* 0x0000100401007387 */ /* 0x0001e20000100a00 */
[----:B-1----:R-:W-:Y:S05]  /*01b0*/  @!P0 BRA `(.L_x_3) ;  /* 0x0000002400488947 */ /* 0x002fea0003800000 */
[----:B------:R-:W-:Y:S02]  /*01c0*/  IMAD.MOV.U32 R13, RZ, RZ, R0 ;  /* 0x000000ffff0d7224 */ /* 0x000fe400078e0000 */
[----:B------:R-:W-:Y:S02]  /*01d0*/  IMAD.MOV.U32 R11, RZ, RZ, RZ ;  /* 0x000000ffff0b7224 */ /* 0x000fe400078e00ff */
[----:B0-----:R-:W-:-:S07]  /*01e0*/  IMAD.MOV.U32 R2, RZ, RZ, R10 ;  /* 0x000000ffff027224 */ /* 0x001fce00078e000a */
.L_x_12:
[----:B------:R-:W-:Y:S01]  /*01f0*/  LOP3.LUT R0, R2, 0x3, RZ, 0xc0, !PT ;  /* 0x0000000302007812 */ /* 0x000fe200078ec0ff */
[----:B------:R-:W-:Y:S03]  /*0200*/  BSSY.RECONVERGENT B1, `(.L_x_4) ;  /* 0x0000247000017945 */ /* 0x000fe60003800200 */
[----:B------:R-:W-:-:S04]  /*0210*/  ISETP.NE.U32.AND P0, PT, R0, RZ, PT ;  /* 0x000000ff0000720c */ /* 0x000fc80003f05070 */
[----:B------:R-:W-:-:S13]  /*0220*/  ISETP.NE.AND.EX P0, PT, RZ, RZ, PT, P0 ;  /* 0x000000ffff00720c */ /* 0x000fda0003f05300 */
[----:B0-----:R-:W-:Y:S05]  /*0230*/  @!P0 BRA `(.L_x_5) ;  /* 0x00000024000c8947 */ /* 0x001fea0003800000 */
[----:B------:R-:W0:Y:S01]  /*0240*/  LDC.64 R8, c[0x4][RZ] ;  /* 0x01000000ff087b82 */ /* 0x000e220000000a00 */
[----:B------:R-:W-:Y:S01]  /*0250*/  IMAD.MOV.U32 R0, RZ, RZ, RZ ;  /* 0x000000ffff007224 */ /* 0x000fe200078e00ff */
[----:B------:R-:W-:Y:S02]  /*0260*/  CS2R R4, SRZ ;  /* 0x0000000000047805 */ /* 0x000fe4000001ff00 */
[----:B------:R-:W-:Y:S01]  /*0270*/  CS2R R6, SRZ ;  /* 0x0000000000067805 */ /* 0x000fe2000001ff00 */
[----:B------:R-:W-:Y:S02]  /*0280*/  IMAD.MOV.U32 R3, RZ, RZ, RZ ;  /* 0x000000ffff037224 */ /* 0x000fe400078e00ff */
[----:B0-----:R-:W-:-:S07]  /*0290*/  IMAD.WIDE.U32 R8, R11, 0xc80, R8 ;  /* 0x00000c800b087825 */ /* 0x001fce00078e0008 */
.L_x_7:
[----:B------:R-:W-:-:S06]  /*02a0*/  IMAD R12, R0, 0x4, R1 ;  /* 0x00000004000c7824 */ /* 0x000fcc00078e0201 */
[----:B------:R-:W5:Y:S01]  /*02b0*/  LDL R12, [R12+0x4] ;  /* 0x000004000c0c7983 */ /* 0x000f620000100800 */
[----:B------:R-:W-:-:S05]  /*02c0*/  UMOV UR4, URZ ;  /* 0x000000ff00047c82 */ /* 0x000fca0008000000 */
.L_x_6:
[----:B-----5:R-:W-:Y:S01]  /*02d0*/  SHF.R.U32.HI R22, RZ, UR4, R12 ;  /* 0x00000004ff167c19 */ /* 0x020fe2000801160c */
[----:B------:R-:W-:-:S03]  /*02e0*/  IMAD.SHL.U32 R14, R0, 0x20, RZ ;  /* 0x00000020000e7824 */ /* 0x000fc600078e00ff */
[----:B------:R-:W-:Y:S01]  /*02f0*/  LOP3.LUT R15, R22, 0x1, RZ, 0xc0, !PT ;  /* 0x00000001160f7812 */ /* 0x000fe200078ec0ff */
[----:B------:R-:W-:-:S03]  /*0300*/  VIADD R14, R14, UR4 ;  /* 0x000000040e0e7c36 */ /* 0x000fc60008000000 */
[----:B------:R-:W-:Y:S01]  /*0310*/  ISETP.NE.U32.AND P0, PT, R15, 0x1, PT ;  /* 0x000000010f00780c */ /* 0x000fe20003f05070 */
[----:B------:R-:W-:-:S03]  /*0320*/  IMAD R15, R14, 0x5, RZ ;  /* 0x000000050e0f7824 */ /* 0x000fc600078e02ff */
[----:B------:R-:W-:Y:S01]  /*0330*/  R2P PR, R22, 0x7e ;  /* 0x0000007e16007804 */ /* 0x000fe20000000000 */
[----:B------:R-:W-:-:S08]  /*0340*/  IMAD.WIDE.U32 R14, R15, 0x4, R8 ;  /* 0x000000040f0e7825 */ /* 0x000fd000078e0008 */
[----:B------:R-:W2:Y:S04]  /*0350*/  @!P0 LDG.E R16, desc[UR6][R14.64+0x10] ;  /* 0x000010060e108981 */ /* 0x000ea8000c1e1900 */
[----:B------:R-:W3:Y:S04]  /*0360*/  @P1 LDG.E R18, desc[UR6][R14.64+0x24] ;  /* 0x000024060e121981 */ /* 0x000ee8000c1e1900 */
[----:B------:R-:W4:Y:S04]  /*0370*/  @P2 LDG.E R20, desc[UR6][R14.64+0x38] ;  /* 0x000038060e142981 */ /* 0x000f28000c1e1900 */
[----:B------:R-:W4:Y:S04]  /*0380*/  @P3 LDG.E R24, desc[UR6][R14.64+0x4c] ;  /* 0x00004c060e183981 */ /* 0x000f28000c1e1900 */
[----:B------:R-:W4:Y:S04]  /*0390*/  @P4 LDG.E R26, desc[UR6][R14.64+0x60] ;  /* 0x000060060e1a4981 */ /* 0x000f28000c1e1900 */
[----:B------:R-:W4:Y:S04]  /*03a0*/  @!P0 LDG.E R17, desc[UR6][R14.64+0x4] ;  /* 0x000004060e118981 */ /* 0x000f28000c1e1900 */
[----:B------:R-:W4:Y:S04]  /*03b0*/  @!P0 LDG.E R19, desc[UR6][R14.64+0xc] ;  /* 0x00000c060e138981 */ /* 0x000f28000c1e1900 */
[----:B------:R-:W4:Y:S04]  /*03c0*/  @P1 LDG.E R21, desc[UR6][R14.64+0x18] ;  /* 0x000018060e151981 */ /* 0x000f28000c1e1900 */
[----:B------:R-:W4:Y:S04]  /*03d0*/  @P3 LDG.E R23, desc[UR6][R14.64+0x40] ;  /* 0x000040060e173981 */ /* 0x000f28000c1e1900 */
[----:B------:R-:W4:Y:S04]  /*03e0*/  @P5 LDG.E R25, desc[UR6][R14.64+0x70] ;  /* 0x000070060e195981 */ /* 0x000f28000c1e1900 */
[----:B------:R-:W4:Y:S01]  /*03f0*/  @P6 LDG.E R28, desc[UR6][R14.64+0x88] ;  /* 0x000088060e1c6981 */ /* 0x000f22000c1e1900 */
[----:B--2---:R-:W-:-:S03]  /*0400*/  @!P0 LOP3.LUT R5, R5, R16, RZ, 0x3c, !PT ;  /* 0x0000001005058212 */ /* 0x004fc600078e3cff */
[----:B------:R-:W2:Y:S01]  /*0410*/  @!P0 LDG.E R16, desc[UR6][R14.64] ;  /* 0x000000060e108981 */ /* 0x000ea2000c1e1900 */
[----:B---3--:R-:W-:-:S03]  /*0420*/  @P1 LOP3.LUT R5, R5, R18, RZ, 0x3c, !PT ;  /* 0x0000001205051212 */ /* 0x008fc600078e3cff */
[----:B------:R-:W3:Y:S01]  /*0430*/  @!P0 LDG.E R18, desc[UR6][R14.64+0x8] ;  /* 0x000008060e128981 */ /* 0x000ee2000c1e1900 */
[----:B----4-:R-:W-:-:S03]  /*0440*/  @P2 LOP3.LUT R5, R5, R20, RZ, 0x3c, !PT ;  /* 0x0000001405052212 */ /* 0x010fc600078e3cff */
[----:B------:R-:W4:Y:S01]  /*0450*/  @P1 LDG.E R20, desc[UR6][R14.64+0x14] ;  /* 0x000014060e141981 */ /* 0x000f22000c1e1900 */
[----:B------:R-:W-:-:S03]  /*0460*/  @P3 LOP3.LUT R5, R5, R24, RZ, 0x3c, !PT ;  /* 0x0000001805053212 */ /* 0x000fc600078e3cff */
[----:B------:R-:W4:Y:S01]  /*0470*/  @P5 LDG.E R24, desc[UR6][R14.64+0x74] ;  /* 0x000074060e185981 */ /* 0x000f22000c1e1900 */
[----:B------:R-:W-:-:S03]  /*0480*/  @P4 LOP3.LUT R5, R5, R26, RZ, 0x3c, !PT ;  /* 0x0000001a05054212 */ /* 0x000fc600078e3cff */
[----:B------:R-:W4:Y:S01]  /*0490*/  @P3 LDG.E R26, desc[UR6][R14.64+0x44] ;  /* 0x000044060e1a3981 */ /* 0x000f22000c1e1900 */
[----:B------:R-:W-:-:S03]  /*04a0*/  @!P0 LOP3.LUT R6, R6, R17, RZ, 0x3c, !PT ;  /* 0x0000001106068212 */ /* 0x000fc600078e3cff */
[----:B------:R-:W4:Y:S01]  /*04b0*/  @P1 LDG.E R17, desc[UR6][R14.64+0x20] ;  /* 0x000020060e111981 */ /* 0x000f22000c1e1900 */
[----:B------:R-:W-:-:S03]  /*04c0*/  @!P0 LOP3.LUT R4, R4, R19, RZ, 0x3c, !PT ;  /* 0x0000001304048212 */ /* 0x000fc600078e3cff */
[----:B------:R-:W4:Y:S01]  /*04d0*/  @P2 LDG.E R19, desc[UR6][R14.64+0x2c] ;  /* 0x00002c060e132981 */ /* 0x000f22000c1e1900 */
[----:B------:R-:W-:-:S03]  /*04e0*/  @P1 LOP3.LUT R6, R6, R21, RZ, 0x3c, !PT ;  /* 0x0000001506061212 */ /* 0x000fc600078e3cff */
[----:B------:R-:W4:Y:S01]  /*04f0*/  @P2 LDG.E R21, desc[UR6][R14.64+0x34] ;  /* 0x000034060e152981 */ /* 0x000f22000c1e1900 */
[----:B--2---:R-:W-:-:S03]  /*0500*/  @!P0 LOP3.LUT R3, R3, R16, RZ, 0x3c, !PT ;  /* 0x0000001003038212 */ /* 0x004fc600078e3cff */
[----:B------:R-:W2:Y:S01]  /*0510*/  @P1 LDG.E R16, desc[UR6][R14.64+0x1c] ;  /* 0x00001c060e101981 */ /* 0x000ea2000c1e1900 */
[----:B---3--:R-:W-:-:S03]  /*0520*/  @!P0 LOP3.LUT R7, R7, R18, RZ, 0x3c, !PT ;  /* 0x0000001207078212 */ /* 0x008fc600078e3cff */
[----:B------:R-:W3:Y:S01]  /*0530*/  @P2 LDG.E R18, desc[UR6][R14.64+0x28] ;  /* 0x000028060e122981 */ /* 0x000ee2000c1e1900 */
[----:B----4-:R-:W-:-:S03]  /*0540*/  @P1 LOP3.LUT R3, R3, R20, RZ, 0x3c, !PT ;  /* 0x0000001403031212 */ /* 0x010fc600078e3cff */
[----:B------:R-:W4:Y:S01]  /*0550*/  @P2 LDG.E R20, desc[UR6][R14.64+0x30] ;  /* 0x000030060e142981 */ /* 0x000f22000c1e1900 */
[----:B------:R-:W-:-:S03]  /*0560*/  @P5 LOP3.LUT R5, R5, R24, RZ, 0x3c, !PT ;  /* 0x0000001805055212 */ /* 0x000fc600078e3cff */
[----:B------:R-:W4:Y:S01]  /*0570*/  @P3 LDG.E R24, desc[UR6][R14.64+0x3c] ;  /* 0x00003c060e183981 */ /* 0x000f22000c1e1900 */
[----:B------:R-:W-:-:S03]  /*0580*/  @P1 LOP3.LUT R4, R4, R17, RZ, 0x3c, !PT ;  /* 0x0000001104041212 */ /* 0x000fc600078e3cff */
[----:B------:R-:W4:Y:S01]  /*0590*/  @P3 LDG.E R17, desc[UR6][R14.64+0x48] ;  /* 0x000048060e113981 */ /* 0x000f22000c1e1900 */
[----:B------:R-:W-:-:S03]  /*05a0*/  @P2 LOP3.LUT R6, R6, R19, RZ, 0x3c, !PT ;  /* 0x0000001306062212 */ /* 0x000fc600078e3cff */
[----:B------:R-:W4:Y:S01]  /*05b0*/  @P4 LDG.E R19, desc[UR6][R14.64+0x54] ;  /* 0x000054060e134981 */ /* 0x000f22000c1e1900 */
[----:B------:R-:W-:Y:S02]  /*05c0*/  @P2 LOP3.LUT R4, R4, R21, RZ, 0x3c, !PT ;  /* 0x0000001504042212 */ /* 0x000fe400078e3cff */
[----:B------:R-:W-:Y:S01]  /*05d0*/  @P3 LOP3.LUT R6, R6, R23, RZ, 0x3c, !PT ;  /* 0x0000001706063212 */ /* 0x000fe200078e3cff */
[----:B------:R-:W4:Y:S04]  /*05e0*/  @P4 LDG.E R21, desc[UR6][R14.64+0x5c] ;  /* 0x00005c060e154981 */ /* 0x000f28000c1e1900 */
[----:B------:R-:W4:Y:S01]  /*05f0*/  @P5 LDG.E R23, desc[UR6][R14.64+0x68] ;  /* 0x000068060e175981 */ /* 0x000f22000c1e1900 */
[----:B--2---:R-:W-:-:S03]  /*0600*/  @P1 LOP3.LUT R7, R7, R16, RZ, 0x3c, !PT ;  /* 0x0000001007071212 */ /* 0x004fc600078e3cff */
[----:B------:R-:W2:Y:S01]  /*0610*/  @P4 LDG.E R16, desc[UR6][R14.64+0x50] ;  /* 0x000050060e104981 */ /* 0x000ea2000c1e1900 */
[----:B---3--:R-:W-:-:S03]  /*0620*/  @P2 LOP3.LUT R3, R3, R18, RZ, 0x3c, !PT ;  /* 0x0000001203032212 */ /* 0x008fc600078e3cff */
[----:B------:R-:W3:Y:S01]  /*0630*/  @P4 LDG.E R18, desc[UR6][R14.64+0x58] ;  /* 0x000058060e124981 */ /* 0x000ee2000c1e1900 */
[----:B----4-:R-:W-:-:S03]  /*0640*/  @P2 LOP3.LUT R7, R7, R20, RZ, 0x3c, !PT ;  /* 0x0000001407072212 */ /* 0x010fc600078e3cff */
[----:B------:R-:W4:Y:S01]  /*0650*/  @P5 LDG.E R20, desc[UR6][R14.64+0x64] ;  /* 0x000064060e145981 */ /* 0x000f22000c1e1900 */
[----:B------:R-:W-:-:S03]  /*0660*/  @P3 LOP3.LUT R3, R3, R24, RZ, 0x3c, !PT ;  /* 0x0000001803033212 */ /* 0x000fc600078e3cff */
[----:B------:R-:W4:Y:S01]  /*0670*/  @P5 LDG.E R24, desc[UR6][R14.64+0x6c] ;  /* 0x00006c060e185981 */ /* 0x000f22000c1e1900 */
[----:B------:R-:W-:Y:S02]  /*0680*/  LOP3.LUT P0, RZ, R22, 0x80, RZ, 0xc0, !PT ;  /* 0x0000008016ff7812 */ /* 0x000fe4000780c0ff */
[----:B------:R-:W-:Y:S02]  /*0690*/  @P3 LOP3.LUT R7, R7, R26, RZ, 0x3c, !PT ;  /* 0x0000001a07073212 */ /* 0x000fe400078e3cff */
[----:B------:R-:W-:Y:S02]  /*06a0*/  @P3 LOP3.LUT R4, R4, R17, RZ, 0x3c, !PT ;  /* 0x0000001104043212 */ /* 0x000fe400078e3cff */
[----:B------:R-:W4:Y:S01]  /*06b0*/  @P6 LDG.E R17, desc[UR6][R14.64+0x7c] ;  /* 0x00007c060e116981 */ /* 0x000f22000c1e1900 */
[----:B------:R-:W-:-:S03]  /*06c0*/  @P4 LOP3.LUT R6, R6, R19, RZ, 0x3c, !PT ;  /* 0x0000001306064212 */ /* 0x000fc600078e3cff */
[----:B------:R-:W4:Y:S01]  /*06d0*/  @P6 LDG.E R19, desc[UR6][R14.64+0x84] ;  /* 0x000084060e136981 */ /* 0x000f22000c1e1900 */
[----:B------:R-:W-:-:S03]  /*06e0*/  @P4 LOP3.LUT R4, R4, R21, RZ, 0x3c, !PT ;  /* 0x0000001504044212 */ /* 0x000fc600078e3cff */
[----:B------:R-:W4:Y:S01]  /*06f0*/  @P0 LDG.E R26, desc[UR6][R14.64+0x9c] ;  /* 0x00009c060e1a0981 */ /* 0x000f22000c1e1900 */
[----:B------:R-:W-:-:S03]  /*0700*/  @P5 LOP3.LUT R6, R6, R23, RZ, 0x3c, !PT ;  /* 0x0000001706065212 */ /* 0x000fc600078e3cff */
        /* <DEDUP_REMOVED lines=10> */
[----:B------:R-:W-:Y:S02]  /*07b0*/  @P5 LOP3.LUT R4, R4, R25, RZ, 0x3c, !PT ;  /* 0x0000001904045212 */ /* 0x000fe400078e3cff */
[----:B------:R-:W-:Y:S02]  /*07c0*/  @P6 LOP3.LUT R5, R5, R28, RZ, 0x3c, !PT ;  /* 0x0000001c05056212 */ /* 0x000fe400078e3cff */
[----:B------:R-:W-:Y:S02]  /*07d0*/  @P6 LOP3.LUT R6, R6, R17, RZ, 0x3c, !PT ;  /* 0x0000001106066212 */ /* 0x000fe400078e3cff */
[----:B------:R-:W-:Y:S02]  /*07e0*/  @P6 LOP3.LUT R4, R4, R19, RZ, 0x3c, !PT ;  /* 0x0000001304046212 */ /* 0x000fe400078e3cff */
[----:B------:R-:W-:Y:S02]  /*07f0*/  @P0 LOP3.LUT R5, R5, R26, RZ, 0x3c, !PT ;  /* 0x0000001a05050212 */ /* 0x000fe400078e3cff */
[----:B------:R-:W-:-:S02]  /*0800*/  @P0 LOP3.LUT R6, R6, R21, RZ, 0x3c, !PT ;  /* 0x0000001506060212 */ /* 0x000fc400078e3cff */
[----:B------:R-:W-:Y:S02]  /*0810*/  @P0 LOP3.LUT R4, R4, R23, RZ, 0x3c, !PT ;  /* 0x0000001704040212 */ /* 0x000fe400078e3cff */
[----:B--2---:R-:W-:Y:S02]  /*0820*/  @P6 LOP3.LUT R3, R3, R16, RZ, 0x3c, !PT ;  /* 0x0000001003036212 */ /* 0x004fe400078e3cff */
[----:B---3--:R-:W-:Y:S02]  /*0830*/  @P6 LOP3.LUT R7, R7, R18, RZ, 0x3c, !PT ;  /* 0x0000001207076212 */ /* 0x008fe400078e3cff */
[----:B----4-:R-:W-:Y:S02]  /*0840*/  @P0 LOP3.LUT R3, R3, R20, RZ, 0x3c, !PT ;  /* 0x0000001403030212 */ /* 0x010fe400078e3cff */
[----:B------:R-:W-:Y:S02]  /*0850*/  @P0 LOP3.LUT R7, R7, R24, RZ, 0x3c, !PT ;  /* 0x0000001807070212 */ /* 0x000fe400078e3cff */
[----:B------:R-:W-:-:S13]  /*0860*/  R2P PR, R22.B1, 0x7f ;  /* 0x0000007f16007804 */ /* 0x000fda0000001000 */
[----:B------:R-:W2:Y:S04]  /*0870*/  @P0 LDG.E R18, desc[UR6][R14.64+0xa0] ;  /* 0x0000a0060e120981 */ /* 0x000ea8000c1e1900 */
[----:B------:R-:W3:Y:S04]  /*0880*/  @P0 LDG.E R19, desc[UR6][R14.64+0xa4] ;  /* 0x0000a4060e130981 */ /* 0x000ee8000c1e1900 */
[----:B------:R-:W4:Y:S04]  /*0890*/  @P0 LDG.E R20, desc[UR6][R14.64+0xa8] ;  /* 0x0000a8060e140981 */ /* 0x000f28000c1e1900 */
[----:B------:R-:W4:Y:S04]  /*08a0*/  @P0 LDG.E R21, desc[UR6][R14.64+0xac] ;  /* 0x0000ac060e150981 */ /* 0x000f28000c1e1900 */
[----:B------:R-:W4:Y:S04]  /*08b0*/  @P0 LDG.E R24, desc[UR6][R14.64+0xb0] ;  /* 0x0000b0060e180981 */ /* 0x000f28000c1e1900 */
[----:B------:R-:W4:Y:S04]  /*08c0*/  @P1 LDG.E R16, desc[UR6][R14.64+0xbc] ;  /* 0x0000bc060e101981 */ /* 0x000f28000c1e1900 */
[----:B------:R-:W4:Y:S04]  /*08d0*/  @P1 LDG.E R26, desc[UR6][R14.64+0xb4] ;  /* 0x0000b4060e1a1981 */ /* 0x000f28000c1e1900 */
        /* <DEDUP_REMOVED lines=11> */
[----:B------:R-:W-:Y:S01]  /*0990*/  LOP3.LUT P0, RZ, R22, 0x8000, RZ, 0xc0, !PT ;  /* 0x0000800016ff7812 */ /* 0x000fe2000780c0ff */
[----:B------:R-:W4:Y:S01]  /*09a0*/  @P2 LDG.E R24, desc[UR6][R14.64+0xd8] ;  /* 0x0000d8060e182981 */ /* 0x000f22000c1e1900 */
[----:B------:R-:W-:-:S03]  /*09b0*/  @P1 LOP3.LUT R7, R7, R16, RZ, 0x3c, !PT ;  /* 0x0000001007071212 */ /* 0x000fc600078e3cff */
[----:B------:R-:W4:Y:S01]  /*09c0*/  @P2 LDG.E R22, desc[UR6][R14.64+0xd0] ;  /* 0x0000d0060e162981 */ /* 0x000f22000c1e1900 */
[----:B------:R-:W-:-:S03]  /*09d0*/  @P1 LOP3.LUT R3, R3, R26, RZ, 0x3c, !PT ;  /* 0x0000001a03031212 */ /* 0x000fc600078e3cff */
[----:B------:R-:W4:Y:S01]  /*09e0*/  @P3 LDG.E R16, desc[UR6][R14.64+0xe4] ;  /* 0x0000e4060e103981 */ /* 0x000f22000c1e1900 */
[----:B------:R-:W-:-:S03]  /*09f0*/  @P1 LOP3.LUT R6, R6, R23, RZ, 0x3c, !PT ;  /* 0x0000001706061212 */ /* 0x000fc600078e3cff */
[----:B------:R-:W4:Y:S01]  /*0a00*/  @P3 LDG.E R26, desc[UR6][R14.64+0xdc] ;  /* 0x0000dc060e1a3981 */ /* 0x000f22000c1e1900 */
[----:B------:R-:W-:-:S03]  /*0a10*/  @P1 LOP3.LUT R4, R4, R17, RZ, 0x3c, !PT ;  /* 0x0000001104041212 */ /* 0x000fc600078e3cff */
        /* <DEDUP_REMOVED lines=43> */
[----:B------:R-:W-:-:S04]  /*0cd0*/  UIADD3 UR4, UPT, UPT, UR4, 0x10, URZ ;  /* 0x0000001004047890 */ /* 0x000fc8000fffe0ff */
[----:B------:R-:W-:Y:S01]  /*0ce0*/  UISETP.NE.AND UP0, UPT, UR4, 0x20, UPT ;  /* 0x000000200400788c */ /* 0x000fe2000bf05270 */
[----:B--2---:R-:W-:Y:S02]  /*0cf0*/  @P5 LOP3.LUT R5, R5, R18, RZ, 0x3c, !PT ;  /* 0x0000001205055212 */ /* 0x004fe400078e3cff */
[----:B---3--:R-:W-:Y:S02]  /*0d00*/  @P6 LOP3.LUT R6, R6, R19, RZ, 0x3c, !PT ;  /* 0x0000001306066212 */ /* 0x008fe400078e3cff */
[----:B----4-:R-:W-:Y:S02]  /*0d10*/  @P6 LOP3.LUT R3, R3, R20, RZ, 0x3c, !PT ;  /* 0x0000001403036212 */ /* 0x010fe400078e3cff */
[----:B------:R-:W-:Y:S02]  /*0d20*/  @P6 LOP3.LUT R4, R4, R21, RZ, 0x3c, !PT ;  /* 0x0000001504046212 */ /* 0x000fe400078e3cff */
[----:B------:R-:W-:Y:S02]  /*0d30*/  @P6 LOP3.LUT R7, R7, R22, RZ, 0x3c, !PT ;  /* 0x0000001607076212 */ /* 0x000fe400078e3cff */
[----:B------:R-:W-:-:S02]  /*0d40*/  @P6 LOP3.LUT R5, R5, R16, RZ, 0x3c, !PT ;  /* 0x0000001005056212 */ /* 0x000fc400078e3cff */
[----:B------:R-:W-:Y:S02]  /*0d50*/  @P0 LOP3.LUT R3, R3, R24, RZ, 0x3c, !PT ;  /* 0x0000001803030212 */ /* 0x000fe400078e3cff */
[----:B------:R-:W-:Y:S02]  /*0d60*/  @P0 LOP3.LUT R5, R5, R28, RZ, 0x3c, !PT ;  /* 0x0000001c05050212 */ /* 0x000fe400078e3cff */
[----:B------:R-:W-:Y:S02]  /*0d70*/  @P0 LOP3.LUT R7, R7, R26, RZ, 0x3c, !PT ;  /* 0x0000001a07070212 */ /* 0x000fe400078e3cff */
[----:B------:R-:W-:Y:S02]  /*0d80*/  @P0 LOP3.LUT R4, R4, R23, RZ, 0x3c, !PT ;  /* 0x0000001704040212 */ /* 0x000fe400078e3cff */
[----:B------:R-:W-:Y:S01]  /*0d90*/  @P0 LOP3.LUT R6, R6, R17, RZ, 0x3c, !PT ;  /* 0x0000001106060212 */ /* 0x000fe200078e3cff */
[----:B------:R-:W-:Y:S06]  /*0da0*/  BRA.U UP0, `(.L_x_6) ;  /* 0xfffffff500487547 */ /* 0x000fec000b83ffff */
[----:B------:R-:W-:-:S05]  /*0db0*/  VIADD R0, R0, 0x1 ;  /* 0x0000000100007836 */ /* 0x000fca0000000000 */
[----:B------:R-:W-:-:S13]  /*0dc0*/  ISETP.NE.AND P0, PT, R0, 0x5, PT ;  /* 0x000000050000780c */ /* 0x000fda0003f05270 */
[----:B------:R-:W-:Y:S05]  /*0dd0*/  @P0 BRA `(.L_x_7) ;  /* 0xfffffff400300947 */ /* 0x000fea000383ffff */
[----:B------:R-:W-:Y:S01]  /*0de0*/  LOP3.LUT R0, R2, 0x3, RZ, 0xc0, !PT ;  /* 0x0000000302007812 */ /* 0x000fe200078ec0ff */
[----:B------:R0:W-:Y:S03]  /*0df0*/  STL.64 [R1+0x8], R6 ;  /* 0x0000080601007387 */ /* 0x0001e60000100a00 */
[----:B------:R-:W-:Y:S01]  /*0e00*/  ISETP.NE.U32.AND P0, PT, R0, 0x1, PT ;  /* 0x000000010000780c */ /* 0x000fe20003f05070 */
[----:B------:R0:W-:Y:S03]  /*0e10*/  STL.64 [R1+0x10], R4 ;  /* 0x0000100401007387 */ /* 0x0001e60000100a00 */
[----:B------:R-:W-:Y:S01]  /*0e20*/  ISETP.NE.AND.EX P0, PT, RZ, RZ, PT, P0 ;  /* 0x000000ffff00720c */ /* 0x000fe20003f05300 */
[----:B------:R0:W-:-:S12]  /*0e30*/  STL [R1+0x4], R3 ;  /* 0x0000040301007387 */ /* 0x0001d80000100800 */
[----:B0-----:R-:W-:Y:S05]  /*0e40*/  @!P0 BRA `(.L_x_5) ;  /* 0x0000001800088947 */ /* 0x001fea0003800000 */
[----:B------:R-:W-:Y:S01]  /*0e50*/  UMOV UR4, URZ ;  /* 0x000000ff00047c82 */ /* 0x000fe20008000000 */
[----:B------:R-:W-:Y:S01]  /*0e60*/  UMOV UR5, URZ ;  /* 0x000000ff00057c82 */ /* 0x000fe20008000000 */
[----:B------:R-:W-:Y:S02]  /*0e70*/  IMAD.MOV.U32 R0, RZ, RZ, RZ ;  /* 0x000000ffff007224 */ /* 0x000fe400078e00ff */
[----:B------:R-:W-:Y:S02]  /*0e80*/  IMAD.MOV.U32 R4, RZ, RZ, RZ ;  /* 0x000000ffff047224 */ /* 0x000fe400078e00ff */
[----:B------:R-:W-:Y:S02]  /*0e90*/  IMAD.MOV.U32 R7, RZ, RZ, RZ ;  /* 0x000000ffff077224 */ /* 0x000fe400078e00ff */
[----:B------:R-:W-:Y:S02]  /*0ea0*/  IMAD.MOV.U32 R3, RZ, RZ, RZ ;  /* 0x000000ffff037224 */ /* 0x000fe400078e00ff */
[----:B------:R-:W-:-:S02]  /*0eb0*/  IMAD.U32 R5, RZ, RZ, UR4 ;  /* 0x00000004ff057e24 */ /* 0x000fc4000f8e00ff */
[----:B------:R-:W-:-:S07]  /*0ec0*/  IMAD.U32 R6, RZ, RZ, UR5 ;  /* 0x00000005ff067e24 */ /* 0x000fce000f8e00ff */
.L_x_9:
[----:B------:R-:W-:-:S06]  /*0ed0*/  IMAD R12, R0, 0x4, R1 ;  /* 0x00000004000c7824 */ /* 0x000fcc00078e0201 */
[----:B------:R-:W5:Y:S01]  /*0ee0*/  LDL R12, [R12+0x4] ;  /* 0x000004000c0c7983 */ /* 0x000f620000100800 */
[----:B------:R-:W-:-:S05]  /*0ef0*/  UMOV UR4, URZ ;  /* 0x000000ff00047c82 */ /* 0x000fca0008000000 */
.L_x_8:
        /* <DEDUP_REMOVED lines=178> */
[----:B------:R0:W-:Y:S03]  /*1a20*/  STL [R1+0x4], R3 ;  /* 0x0000040301007387 */ /* 0x0001e60000100800 */
[----:B------:R-:W-:Y:S01]  /*1a30*/  ISETP.NE.U32.AND P0, PT, R0, 0x3, PT ;  /* 0x000000030000780c */ /* 0x000fe20003f05070 */
[----:B------:R0:W-:Y:S03]  /*1a40*/  STL.64 [R1+0x8], R6 ;  /* 0x0000080601007387 */ /* 0x0001e60000100a00 */
[----:B------:R-:W-:Y:S01]  /*1a50*/  ISETP.NE.AND.EX P0, PT, RZ, RZ, PT, P0 ;  /* 0x000000ffff00720c */ /* 0x000fe20003f05300 */
[----:B------:R0:W-:-:S12]  /*1a60*/  STL.64 [R1+0x10], R4 ;  /* 0x0000100401007387 */ /* 0x0001d80000100a00 */
[----:B0-----:R-:W-:Y:S05]  /*1a70*/  @P0 BRA `(.L_x_5) ;  /* 0x0000000800fc0947 */ /* 0x001fea0003800000 */
        /* <DEDUP_REMOVED lines=8> */
.L_x_11:
[----:B------:R-:W-:-:S06]  /*1b00*/  IMAD R12, R0, 0x4, R1 ;  /* 0x00000004000c7824 */ /* 0x000fcc00078e0201 */
[----:B------:R-:W5:Y:S01]  /*1b10*/  LDL R12, [R12+0x4] ;  /* 0x000004000c0c7983 */ /* 0x000f620000100800 */
[----:B------:R-:W-:-:S05]  /*1b20*/  UMOV UR4, URZ ;  /* 0x000000ff00047c82 */ /* 0x000fca0008000000 */
.L_x_10:
        /* <DEDUP_REMOVED lines=177> */
[----:B------:R0:W-:Y:S04]  /*2640*/  STL [R1+0x4], R3 ;  /* 0x0000040301007387 */ /* 0x0001e80000100800 */
[----:B------:R0:W-:Y:S04]  /*2650*/  STL.64 [R1+0x8], R6 ;  /* 0x0000080601007387 */ /* 0x0001e80000100a00 */
[----:B------:R0:W-:Y:S02]  /*2660*/  STL.64 [R1+0x10], R4 ;  /* 0x0000100401007387 */ /* 0x0001e40000100a00 */
.L_x_5:
[----:B------:R-:W-:Y:S05]  /*2670*/  BSYNC.RECONVERGENT B1 ;  /* 0x0000000000017941 */ /* 0x000fea0003800200 */
.L_x_4:
[C---:B------:R-:W-:Y:S01]  /*2680*/  ISETP.GT.U32.AND P0, PT, R2.reuse, 0x3, PT ;  /* 0x000000030200780c */ /* 0x040fe20003f04070 */
[----:B------:R-:W-:Y:S01]  /*2690*/  VIADD R11, R11, 0x1 ;  /* 0x000000010b0b7836 */ /* 0x000fe20000000000 */
[--C-:B------:R-:W-:Y:S02]  /*26a0*/  SHF.R.U64 R2, R2, 0x2, R13.reuse ;  /* 0x0000000202027819 */ /* 0x100fe4000000120d */
[----:B------:R-:W-:Y:S02]  /*26b0*/  ISETP.GT.U32.AND.EX P0, PT, R13, RZ, PT, P0 ;  /* 0x000000ff0d00720c */ /* 0x000fe40003f04100 */
[----:B------:R-:W-:-:S11]  /*26c0*/  SHF.R.U32.HI R13, RZ, 0x2, R13 ;  /* 0x00000002ff0d7819 */ /* 0x000fd6000001160d */
[----:B------:R-:W-:Y:S05]  /*26d0*/  @P0 BRA `(.L_x_12) ;  /* 0xffffffd800c40947 */ /* 0x000fea000383ffff */
.L_x_3:
[----:B------:R-:W-:Y:S05]  /*26e0*/  BSYNC.RECONVERGENT B0 ;  /* 0x0000000000007941 */ /* 0x000fea0003800200 */
.L_x_2:
[----:B------:R-:W1:Y:S01]  /*26f0*/  LDC.64 R8, c[0x0][0x390] ;  /* 0x0000e400ff087b82 */ /* 0x000e620000000a00 */
[----:B------:R-:W-:Y:S01]  /*2700*/  SHF.R.U32.HI R0, RZ, 0x2, R3 ;  /* 0x00000002ff007819 */ /* 0x000fe20000011603 */
[----:B------:R-:W2:Y:S01]  /*2710*/  LDCU.64 UR4, c[0x0][0x380] ;  /* 0x00007000ff0477ac */ /* 0x000ea20008000a00 */
[----:B0-----:R-:W-:Y:S02]  /*2720*/  SHF.R.U32.HI R7, RZ, 0x2, R6 ;  /* 0x00000002ff077819 */ /* 0x001fe40000011606 */
[----:B------:R-:W-:Y:S01]  /*2730*/  LOP3.LUT R0, R0, R3, RZ, 0x3c, !PT ;  /* 0x0000000300007212 */ /* 0x000fe200078e3cff */
[----:B------:R-:W-:Y:S01]  /*2740*/  IMAD.SHL.U32 R3, R5, 0x10, RZ ;  /* 0x0000001005037824 */ /* 0x000fe200078e00ff */
[----:B------:R-:W-:-:S03]  /*2750*/  LOP3.LUT R7, R7, R6, RZ, 0x3c, !PT ;  /* 0x0000000607077212 */ /* 0x000fc600078e3cff */
[----:B------:R-:W-:-:S05]  /*2760*/  IMAD.SHL.U32 R2, R0, 0x2, RZ ;  /* 0x0000000200027824 */ /* 0x000fca00078e00ff */
[----:B------:R-:W-:Y:S01]  /*2770*/  LOP3.LUT R2, R0, R2, R3, 0x96, !PT ;  /* 0x0000000200027212 */ /* 0x000fe200078e9603 */
[----:B------:R-:W-:-:S03]  /*2780*/  IMAD.SHL.U32 R3, R7, 0x2, RZ ;  /* 0x0000000207037824 */ /* 0x000fc600078e00ff */
[----:B------:R-:W-:Y:S02]  /*2790*/  LOP3.LUT R2, R2, R5, RZ, 0x3c, !PT ;  /* 0x0000000502027212 */ /* 0x000fe400078e3cff */
[----:B-1----:R-:W-:-:S03]  /*27a0*/  LOP3.LUT R8, R8, 0xaad26b49, RZ, 0x3c, !PT ;  /* 0xaad26b4908087812 */ /* 0x002fc600078e3cff */
[----:B------:R-:W-:Y:S01]  /*27b0*/  IMAD.SHL.U32 R0, R2, 0x10, RZ ;  /* 0x0000001002007824 */ /* 0x000fe200078e00ff */
[----:B------:R-:W-:Y:S01]  /*27c0*/  LOP3.LUT R9, R9, 0xf7dcefdd, RZ, 0x3c, !PT ;  /* 0xf7dcefdd09097812 */ /* 0x000fe200078e3cff */
[----:B------:R-:W-:-:S03]  /*27d0*/  IMAD R8, R8, 0x4182bed5, RZ ;  /* 0x4182bed508087824 */ /* 0x000fc600078e02ff */
[----:B------:R-:W-:Y:S01]  /*27e0*/  LOP3.LUT R3, R7, R3, R0, 0x96, !PT ;  /* 0x0000000307037212 */ /* 0x000fe200078e9600 */
[----:B------:R-:W-:-:S03]  /*27f0*/  IMAD R9, R9, -0x658354e5, RZ ;  /* 0x9a7cab1b09097824 */ /* 0x000fc600078e02ff */
[----:B------:R-:W-:Y:S02]  /*2800*/  LOP3.LUT R3, R3, R2, RZ, 0x3c, !PT ;  /* 0x0000000203037212 */ /* 0x000fe400078e3cff */
[----:B------:R-:W-:-:S04]  /*2810*/  IADD3 R8, PT, PT, R8, 0x64f0c9, R9 ;  /* 0x0064f0c908087810 */ /* 0x000fc80007ffe009 */
[C---:B------:R-:W-:Y:S02]  /*2820*/  IADD3 R4, PT, PT, R8.reuse, 0xb0f8a, R3 ;  /* 0x000b0f8a08047810 */ /* 0x040fe40007ffe003 */
[----:B------:R-:W-:Y:S02]  /*2830*/  IADD3 R2, PT, PT, R8, 0x587c5, R2 ;  /* 0x000587c508027810 */ /* 0x000fe40007ffe002 */
[----:B------:R-:W-:-:S03]  /*2840*/  SHF.R.U32.HI R3, RZ, 0x1, R4 ;  /* 0x00000001ff037819 */ /* 0x000fc60000011604 */
[----:B------:R-:W-:-:S04]  /*2850*/  IMAD.HI.U32 R0, R2, 0x10624dd3, RZ ;  /* 0x10624dd302007827 */ /* 0x000fc800078e00ff */
[----:B------:R-:W-:Y:S01]  /*2860*/  IMAD.HI.U32 R5, R3, 0x4bda12f7, RZ ;  /* 0x4bda12f703057827 */ /* 0x000fe200078e00ff */
[----:B------:R-:W-:-:S04]  /*2870*/  SHF.R.U32.HI R3, RZ, 0x6, R0 ;  /* 0x00000006ff037819 */ /* 0x000fc80000011600 */
[----:B------:R-:W-:Y:S01]  /*2880*/  SHF.R.U32.HI R5, RZ, 0x3, R5 ;  /* 0x00000003ff057819 */ /* 0x000fe20000011605 */
[----:B------:R-:W-:-:S04]  /*2890*/  IMAD R3, R3, -0x3e8, R2 ;  /* 0xfffffc1803037824 */ /* 0x000fc800078e0202 */
[----:B------:R-:W-:Y:S01]  /*28a0*/  IMAD R7, R5, -0x36, R4 ;  /* 0xffffffca05077824 */ /* 0x000fe200078e0204 */
[----:B------:R-:W-:Y:S01]  /*28b0*/  SHF.R.S32.HI R5, RZ, 0x1f, R10 ;  /* 0x0000001fff057819 */ /* 0x000fe2000001140a */
[----:B------:R-:W-:Y:S01]  /*28c0*/  VIADD R0, R3, 0x1 ;  /* 0x0000000103007836 */ /* 0x000fe20000000000 */
[----:B--2---:R-:W-:-:S04]  /*28d0*/  LEA R4, P0, R10, UR4, 0x3 ;  /* 0x000000040a047c11 */ /* 0x004fc8000f8018ff */
[----:B------:R-:W-:Y:S02]  /*28e0*/  LEA.HI.X R5, R10, UR5, R5, 0x3, P0 ;  /* 0x000000050a057c11 */ /* 0x000fe400080f1c05 */
[CC--:B------:R-:W-:Y:S02]  /*28f0*/  SHF.L.U64.HI R3, R0.reuse, R7.reuse, RZ ;  /* 0x0000000700037219 */ /* 0x0c0fe400000102ff */
[----:B------:R-:W-:-:S05]  /*2900*/  SHF.L.U32 R2, R0, R7, RZ ;  /* 0x0000000700027219 */ /* 0x000fca00000006ff */
[----:B------:R-:W-:Y:S01]  /*2910*/  STG.E.64 desc[UR6][R4.64], R2 ;  /* 0x0000000204007986 */ /* 0x000fe2000c101b06 */
[----:B------:R-:W-:Y:S05]  /*2920*/  EXIT ;  /* 0x000000000000794d */ /* 0x000fea0003800000 */
.L_x_13:
        /* <DEDUP_REMOVED lines=13> */
.L_x_72:


//--------------------- .text._Z19generate_shifted_32Pjiy --------------------------
	.section	.text._Z19generate_shifted_32Pjiy,"ax",@progbits
	.align	128
        .global         _Z19generate_shifted_32Pjiy
        .type           _Z19generate_shifted_32Pjiy,@function
        .size           _Z19generate_shifted_32Pjiy,(.L_x_73 - _Z19generate_shifted_32Pjiy)
        .other          _Z19generate_shifted_32Pjiy,@"STO_CUDA_ENTRY STV_DEFAULT"
_Z19generate_shifted_32Pjiy:
.text._Z19generate_shifted_32Pjiy:
        /* <DEDUP_REMOVED lines=31> */
.L_x_24:
        /* <DEDUP_REMOVED lines=11> */
.L_x_19:
[----:B------:R-:W-:-:S06]  /*02a0*/  IMAD R12, R0, 0x4, R1 ;  /* 0x00000004000c7824 */ /* 0x000fcc00078e0201 */
[----:B------:R-:W5:Y:S01]  /*02b0*/  LDL R12, [R12+0x4] ;  /* 0x000004000c0c7983 */ /* 0x000f620000100800 */
[----:B------:R-:W-:-:S05]  /*02c0*/  UMOV UR4, URZ ;  /* 0x000000ff00047c82 */ /* 0x000fca0008000000 */
.L_x_18:
        /* <DEDUP_REMOVED lines=192> */
.L_x_21:
[----:B------:R-:W-:-:S06]  /*0ed0*/  IMAD R12, R0, 0x4, R1 ;  /* 0x00000004000c7824 */ /* 0x000fcc00078e0201 */
[----:B------:R-:W5:Y:S01]  /*0ee0*/  LDL R12, [R12+0x4] ;  /* 0x000004000c0c7983 */ /* 0x000f620000100800 */
[----:B------:R-:W-:-:S05]  /*0ef0*/  UMOV UR4, URZ ;  /* 0x000000ff00047c82 */ /* 0x000fca0008000000 */
.L_x_20:
        /* <DEDUP_REMOVED lines=192> */
.L_x_23:
[----:B------:R-:W-:-:S06]  /*1b00*/  IMAD R12, R0, 0x4, R1 ;  /* 0x00000004000c7824 */ /* 0x000fcc00078e0201 */
[----:B------:R-:W5:Y:S01]  /*1b10*/  LDL R12, [R12+0x4] ;  /* 0x000004000c0c7983 */ /* 0x000f620000100800 */
[----:B------:R-:W-:-:S05]  /*1b20*/  UMOV UR4, URZ ;  /* 0x000000ff00047c82 */ /* 0x000fca0008000000 */
.L_x_22:
        /* <DEDUP_REMOVED lines=180> */
.L_x_17:
[----:B------:R-:W-:Y:S05]  /*2670*/  BSYNC.RECONVERGENT B1 ;  /* 0x0000000000017941 */ /* 0x000fea0003800200 */
.L_x_16:
[C---:B------:R-:W-:Y:S01]  /*2680*/  ISETP.GT.U32.AND P0, PT, R2.reuse, 0x3, PT ;  /* 0x000000030200780c */ /* 0x040fe20003f04070 */
[----:B------:R-:W-:Y:S01]  /*2690*/  VIADD R11, R11, 0x1 ;  /* 0x000000010b0b7836 */ /* 0x000fe20000000000 */
[--C-:B------:R-:W-:Y:S02]  /*26a0*/  SHF.R.U64 R2, R2, 0x2, R13.reuse ;  /* 0x0000000202027819 */ /* 0x100fe4000000120d */
[----:B------:R-:W-:Y:S02]  /*26b0*/  ISETP.GT.U32.AND.EX P0, PT, R13, RZ, PT, P0 ;  /* 0x000000ff0d00720c */ /* 0x000fe40003f04100 */
[----:B------:R-:W-:-:S11]  /*26c0*/  SHF.R.U32.HI R13, RZ, 0x2, R13 ;  /* 0x00000002ff0d7819 */ /* 0x000fd6000001160d */
[----:B------:R-:W-:Y:S05]  /*26d0*/  @P0 BRA `(.L_x_24) ;  /* 0xffffffd800c40947 */ /* 0x000fea000383ffff */
.L_x_15:
[----:B------:R-:W-:Y:S05]  /*26e0*/  BSYNC.RECONVERGENT B0 ;  /* 0x0000000000007941 */ /* 0x000fea0003800200 */
.L_x_14:
        /* <DEDUP_REMOVED lines=16> */
[----:B------:R-:W-:Y:S01]  /*27f0*/  IMAD R9, R9, -0x658354e5, RZ ;  /* 0x9a7cab1b09097824 */ /* 0x000fe200078e02ff */
[----:B------:R-:W-:Y:S02]  /*2800*/  SHF.R.S32.HI R7, RZ, 0x1f, R10 ;  /* 0x0000001fff077819 */ /* 0x000fe4000001140a */
[----:B------:R-:W-:Y:S02]  /*2810*/  LOP3.LUT R3, R3, R2, RZ, 0x3c, !PT ;  /* 0x0000000203037212 */ /* 0x000fe400078e3cff */
[----:B------:R-:W-:-:S04]  /*2820*/  IADD3 R8, PT, PT, R8, 0x64f0c9, R9 ;  /* 0x0064f0c908087810 */ /* 0x000fc80007ffe009 */
[C---:B------:R-:W-:Y:S02]  /*2830*/  IADD3 R2, PT, PT, R8.reuse, 0x587c5, R2 ;  /* 0x000587c508027810 */ /* 0x040fe40007ffe002 */
[----:B------:R-:W-:-:S03]  /*2840*/  IADD3 R4, PT, PT, R8, 0xb0f8a, R3 ;  /* 0x000b0f8a08047810 */ /* 0x000fc60007ffe003 */
[----:B------:R-:W-:-:S04]  /*2850*/  IMAD.HI.U32 R0, R2, 0x10624dd3, RZ ;  /* 0x10624dd302007827 */ /* 0x000fc800078e00ff */
[----:B------:R-:W-:Y:S01]  /*2860*/  IMAD.HI.U32 R5, R4, -0x45d1745d, RZ ;  /* 0xba2e8ba304057827 */ /* 0x000fe200078e00ff */
[----:B------:R-:W-:-:S04]  /*2870*/  SHF.R.U32.HI R3, RZ, 0x6, R0 ;  /* 0x00000006ff037819 */ /* 0x000fc80000011600 */
[----:B------:R-:W-:Y:S01]  /*2880*/  SHF.R.U32.HI R5, RZ, 0x4, R5 ;  /* 0x00000004ff057819 */ /* 0x000fe20000011605 */
[----:B------:R-:W-:Y:S01]  /*2890*/  IMAD R3, R3, -0x3e8, R2 ;  /* 0xfffffc1803037824 */ /* 0x000fe200078e0202 */
[----:B--2---:R-:W-:-:S03]  /*28a0*/  LEA R2, P0, R10, UR4, 0x2 ;  /* 0x000000040a027c11 */ /* 0x004fc6000f8010ff */
[----:B------:R-:W-:Y:S02]  /*28b0*/  IMAD R5, R5, -0x16, R4 ;  /* 0xffffffea05057824 */ /* 0x000fe400078e0204 */
[----:B------:R-:W-:Y:S01]  /*28c0*/  VIADD R0, R3, 0x1 ;  /* 0x0000000103007836 */ /* 0x000fe20000000000 */
[----:B------:R-:W-:-:S04]  /*28d0*/  LEA.HI.X R3, R10, UR5, R7, 0x2, P0 ;  /* 0x000000050a037c11 */ /* 0x000fc800080f1407 */
[----:B------:R-:W-:-:S05]  /*28e0*/  SHF.L.U32 R5, R0, R5, RZ ;  /* 0x0000000500057219 */ /* 0x000fca00000006ff */
[----:B------:R-:W-:Y:S01]  /*28f0*/  STG.E desc[UR6][R2.64], R5 ;  /* 0x0000000502007986 */ /* 0x000fe2000c101906 */
[----:B------:R-:W-:Y:S05]  /*2900*/  EXIT ;  /* 0x000000000000794d */ /* 0x000fea0003800000 */
.L_x_25:
        /* <DEDUP_REMOVED lines=15> */
.L_x_73:


//--------------------- .text._Z18generate_powers_64Pmi --------------------------
	.section	.text._Z18generate_powers_64Pmi,"ax",@progbits
	.align	128
        .global         _Z18generate_powers_64Pmi
        .type           _Z18generate_powers_64Pmi,@function
        .size           _Z18generate_powers_64Pmi,(.L_x_74 - _Z18generate_powers_64Pmi)
        .other          _Z18generate_powers_64Pmi,@"STO_CUDA_ENTRY STV_DEFAULT"
_Z18generate_powers_64Pmi:
.text._Z18generate_powers_64Pmi:
        /* <DEDUP_REMOVED lines=9> */
[----:B------:R-:W-:Y:S01]  /*0090*/  IMAD.MOV.U32 R6, RZ, RZ, RZ ;  /* 0x000000ffff067224 */ /* 0x000fe200078e00ff */
[----:B------:R-:W1:Y:S01]  /*00a0*/  LDCU.64 UR4, c[0x0][0x358] ;  /* 0x00006b00ff0477ac */ /* 0x000e620008000a00 */
[----:B------:R-:W-:Y:S02]  /*00b0*/  HFMA2 R9, -RZ, RZ, 0, 5.9604644775390625e-08 ;  /* 0x00000001ff097431 */ /* 0x000fe400000001ff */
[----:B------:R-:W-:-:S05]  /*00c0*/  IMAD.HI R0, R7, -0x7df7df7d, R6 ;  /* 0x8208208307007827 */ /* 0x000fca00078e0206 */
[----:B------:R-:W-:-:S04]  /*00d0*/  SHF.R.U32.HI R5, RZ, 0x1f, R0 ;  /* 0x0000001fff057819 */ /* 0x000fc80000011600 */
[----:B------:R-:W-:-:S05]  /*00e0*/  LEA.HI.SX32 R5, R0, R5, 0x1b ;  /* 0x0000000500057211 */ /* 0x000fca00078fdaff */
[----:B------:R-:W-:-:S05]  /*00f0*/  IMAD R0, R5, -0x3f, R7 ;  /* 0xffffffc105007824 */ /* 0x000fca00078e0207 */
[-C--:B------:R-:W-:Y:S01]  /*0100*/  SHF.L.U64.HI R5, R9, R0.reuse, RZ ;  /* 0x0000000009057219 */ /* 0x080fe200000102ff */
[----:B0-----:R-:W-:Y:S01]  /*0110*/  IMAD.WIDE R2, R7, 0x8, R2 ;  /* 0x0000000807027825 */ /* 0x001fe200078e0202 */
[----:B------:R-:W-:-:S05]  /*0120*/  SHF.L.U32 R4, R9, R0, RZ ;  /* 0x0000000009047219 */ /* 0x000fca00000006ff */
[----:B-1----:R-:W-:Y:S01]  /*0130*/  STG.E.64 desc[UR4][R2.64], R4 ;  /* 0x0000000402007986 */ /* 0x002fe2000c101b04 */
[----:B------:R-:W-:Y:S05]  /*0140*/  EXIT ;  /* 0x000000000000794d */ /* 0x000fea0003800000 */
.L_x_26:
        /* <DEDUP_REMOVED lines=11> */
.L_x_74:


//--------------------- .text._Z18generate_powers_32Pji --------------------------
	.section	.text._Z18generate_powers_32Pji,"ax",@progbits
	.align	128
        .global         _Z18generate_powers_32Pji
        .type           _Z18generate_powers_32Pji,@function
        .size           _Z18generate_powers_32Pji,(.L_x_75 - _Z18generate_powers_32Pji)
        .other          _Z18generate_powers_32Pji,@"STO_CUDA_ENTRY STV_DEFAULT"
_Z18generate_powers_32Pji:
.text._Z18generate_powers_32Pji:
        /* <DEDUP_REMOVED lines=8> */
[----:B------:R-:W-:Y:S01]  /*0080*/  HFMA2 R4, -RZ, RZ, 0, 0 ;  /* 0x00000000ff047431 */ /* 0x000fe200000001ff */
[----:B------:R-:W0:Y:S01]  /*0090*/  LDC.64 R2, c[0x0][0x380] ;  /* 0x0000e000ff027b82 */ /* 0x000e220000000a00 */
[----:B------:R-:W1:Y:S03]  /*00a0*/  LDCU.64 UR4, c[0x0][0x358] ;  /* 0x00006b00ff0477ac */ /* 0x000e660008000a00 */
[----:B------:R-:W-:-:S05]  /*00b0*/  IMAD.HI R0, R5, -0x7bdef7bd, R4 ;  /* 0x8421084305007827 */ /* 0x000fca00078e0204 */
[----:B------:R-:W-:-:S04]  /*00c0*/  SHF.R.U32.HI R7, RZ, 0x1f, R0 ;  /* 0x0000001fff077819 */ /* 0x000fc80000011600 */
[----:B------:R-:W-:Y:S02]  /*00d0*/  LEA.HI.SX32 R7, R0, R7, 0x1c ;  /* 0x0000000700077211 */ /* 0x000fe400078fe2ff */
[----:B------:R-:W-:-:S03]  /*00e0*/  MOV R0, 0x1 ;  /* 0x0000000100007802 */ /* 0x000fc60000000f00 */
[----:B------:R-:W-:Y:S02]  /*00f0*/  IMAD R7, R7, -0x1f, R5 ;  /* 0xffffffe107077824 */ /* 0x000fe400078e0205 */
[----:B0-----:R-:W-:-:S03]  /*0100*/  IMAD.WIDE R2, R5, 0x4, R2 ;  /* 0x0000000405027825 */ /* 0x001fc600078e0202 */
[----:B------:R-:W-:-:S05]  /*0110*/  SHF.L.U32 R7, R0, R7, RZ ;  /* 0x0000000700077219 */ /* 0x000fca00000006ff */
[----:B-1----:R-:W-:Y:S01]  /*0120*/  STG.E desc[UR4][R2.64], R7 ;  /* 0x0000000702007986 */ /* 0x002fe2000c101904 */
[----:B------:R-:W-:Y:S05]  /*0130*/  EXIT ;  /* 0x000000000000794d */ /* 0x000fea0003800000 */
.L_x_27:
        /* <DEDUP_REMOVED lines=12> */
.L_x_75:


//--------------------- .text._Z18generate_random_64Pmiyi --------------------------
	.section	.text._Z18generate_random_64Pmiyi,"ax",@progbits
	.align	128
        .global         _Z18generate_random_64Pmiyi
        .type           _Z18generate_random_64Pmiyi,@function
        .size           _Z18generate_random_64Pmiyi,(.L_x_76 - _Z18generate_random_64Pmiyi)
        .other          _Z18generate_random_64Pmiyi,@"STO_CUDA_ENTRY STV_DEFAULT"
_Z18generate_random_64Pmiyi:
.text._Z18generate_random_64Pmiyi:
        /* <DEDUP_REMOVED lines=31> */
.L_x_38:
        /* <DEDUP_REMOVED lines=11> */
.L_x_33:
[----:B------:R-:W-:-:S06]  /*02a0*/  IMAD R12, R0, 0x4, R1 ;  /* 0x00000004000c7824 */ /* 0x000fcc00078e0201 */
[----:B------:R-:W5:Y:S01]  /*02b0*/  LDL R12, [R12+0x4] ;  /* 0x000004000c0c7983 */ /* 0x000f620000100800 */
[----:B------:R-:W-:-:S05]  /*02c0*/  UMOV UR4, URZ ;  /* 0x000000ff00047c82 */ /* 0x000fca0008000000 */
.L_x_32:
        /* <DEDUP_REMOVED lines=192> */
.L_x_35:
[----:B------:R-:W-:-:S06]  /*0ed0*/  IMAD R12, R0, 0x4, R1 ;  /* 0x00000004000c7824 */ /* 0x000fcc00078e0201 */
[----:B------:R-:W5:Y:S01]  /*0ee0*/  LDL R12, [R12+0x4] ;  /* 0x000004000c0c7983 */ /* 0x000f620000100800 */
[----:B------:R-:W-:-:S05]  /*0ef0*/  UMOV UR4, URZ ;  /* 0x000000ff00047c82 */ /* 0x000fca0008000000 */
.L_x_34:
        /* <DEDUP_REMOVED lines=192> */
.L_x_37:
[----:B------:R-:W-:-:S06]  /*1b00*/  IMAD R12, R0, 0x4, R1 ;  /* 0x00000004000c7824 */ /* 0x000fcc00078e0201 */
[----:B------:R-:W5:Y:S01]  /*1b10*/  LDL R12, [R12+0x4] ;  /* 0x000004000c0c7983 */ /* 0x000f620000100800 */
[----:B------:R-:W-:-:S05]  /*1b20*/  UMOV UR4, URZ ;  /* 0x000000ff00047c82 */ /* 0x000fca0008000000 */
.L_x_36:
        /* <DEDUP_REMOVED lines=180> */
.L_x_31:
[----:B------:R-:W-:Y:S05]  /*2670*/  BSYNC.RECONVERGENT B1 ;  /* 0x0000000000017941 */ /* 0x000fea0003800200 */
.L_x_30:
[C---:B------:R-:W-:Y:S01]  /*2680*/  ISETP.GT.U32.AND P0, PT, R2.reuse, 0x3, PT ;  /* 0x000000030200780c */ /* 0x040fe20003f04070 */
[----:B------:R-:W-:Y:S01]  /*2690*/  VIADD R11, R11, 0x1 ;  /* 0x000000010b0b7836 */ /* 0x000fe20000000000 */
[--C-:B------:R-:W-:Y:S02]  /*26a0*/  SHF.R.U64 R2, R2, 0x2, R13.reuse ;  /* 0x0000000202027819 */ /* 0x100fe4000000120d */
[----:B------:R-:W-:Y:S02]  /*26b0*/  ISETP.GT.U32.AND.EX P0, PT, R13, RZ, PT, P0 ;  /* 0x000000ff0d00720c */ /* 0x000fe40003f04100 */
[----:B------:R-:W-:-:S11]  /*26c0*/  SHF.R.U32.HI R13, RZ, 0x2, R13 ;  /* 0x00000002ff0d7819 */ /* 0x000fd6000001160d */
[----:B------:R-:W-:Y:S05]  /*26d0*/  @P0 BRA `(.L_x_38) ;  /* 0xffffffd800c40947 */ /* 0x000fea000383ffff */
.L_x_29:
[----:B------:R-:W-:Y:S05]  /*26e0*/  BSYNC.RECONVERGENT B0 ;  /* 0x0000000000007941 */ /* 0x000fea0003800200 */
.L_x_28:
[----:B------:R-:W1:Y:S01]  /*26f0*/  LDC.64 R8, c[0x0][0x390] ;  /* 0x0000e400ff087b82 */ /* 0x000e620000000a00 */
[----:B------:R-:W-:Y:S01]  /*2700*/  SHF.R.U32.HI R0, RZ, 0x2, R3 ;  /* 0x00000002ff007819 */ /* 0x000fe20000011603 */
[----:B------:R-:W2:Y:S01]  /*2710*/  LDCU UR4, c[0x0][0x398] ;  /* 0x00007300ff0477ac */ /* 0x000ea20008000800 */
[----:B0-----:R-:W-:Y:S02]  /*2720*/  SHF.R.U32.HI R7, RZ, 0x2, R6 ;  /* 0x00000002ff077819 */ /* 0x001fe40000011606 */
[----:B------:R-:W-:Y:S01]  /*2730*/  LOP3.LUT R0, R0, R3, RZ, 0x3c, !PT ;  /* 0x0000000300007212 */ /* 0x000fe200078e3cff */
[----:B------:R-:W-:Y:S01]  /*2740*/  IMAD.SHL.U32 R3, R5, 0x10, RZ ;  /* 0x0000001005037824 */ /* 0x000fe200078e00ff */
[----:B------:R-:W-:Y:S01]  /*2750*/  LOP3.LUT R7, R7, R6, RZ, 0x3c, !PT ;  /* 0x0000000607077212 */ /* 0x000fe200078e3cff */
[----:B------:R-:W0:Y:S02]  /*2760*/  LDCU.64 UR8, c[0x0][0x380] ;  /* 0x00007000ff0877ac */ /* 0x000e240008000a00 */
[----:B------:R-:W-:-:S05]  /*2770*/  IMAD.SHL.U32 R2, R0, 0x2, RZ ;  /* 0x0000000200027824 */ /* 0x000fca00078e00ff */
[----:B------:R-:W-:Y:S01]  /*2780*/  LOP3.LUT R2, R0, R2, R3, 0x96, !PT ;  /* 0x0000000200027212 */ /* 0x000fe200078e9603 */
[----:B------:R-:W-:-:S03]  /*2790*/  IMAD.SHL.U32 R3, R7, 0x2, RZ ;  /* 0x0000000207037824 */ /* 0x000fc600078e00ff */
[----:B------:R-:W-:Y:S02]  /*27a0*/  LOP3.LUT R2, R2, R5, RZ, 0x3c, !PT ;  /* 0x0000000502027212 */ /* 0x000fe400078e3cff */
[----:B--2---:R-:W-:Y:S02]  /*27b0*/  ISETP.NE.AND P1, PT, RZ, UR4, PT ;  /* 0x00000004ff007c0c */ /* 0x004fe4000bf25270 */
[----:B------:R-:W-:Y:S01]  /*27c0*/  SHF.R.S32.HI R5, RZ, 0x1f, R10 ;  /* 0x0000001fff057819 */ /* 0x000fe2000001140a */
[----:B------:R-:W-:Y:S01]  /*27d0*/  IMAD.SHL.U32 R0, R2, 0x10, RZ ;  /* 0x0000001002007824 */ /* 0x000fe200078e00ff */
[----:B-1----:R-:W-:Y:S02]  /*27e0*/  LOP3.LUT R8, R8, 0xaad26b49, RZ, 0x3c, !PT ;  /* 0xaad26b4908087812 */ /* 0x002fe400078e3cff */
[----:B------:R-:W-:Y:S02]  /*27f0*/  LOP3.LUT R9, R9, 0xf7dcefdd, RZ, 0x3c, !PT ;  /* 0xf7dcefdd09097812 */ /* 0x000fe400078e3cff */
[----:B------:R-:W-:Y:S01]  /*2800*/  LOP3.LUT R3, R7, R3, R0, 0x96, !PT ;  /* 0x0000000307037212 */ /* 0x000fe200078e9600 */
[----:B------:R-:W-:Y:S01]  /*2810*/  IMAD R8, R8, 0x4182bed5, RZ ;  /* 0x4182bed508087824 */ /* 0x000fe200078e02ff */
[----:B0-----:R-:W-:Y:S01]  /*2820*/  LEA R4, P2, R10, UR8, 0x3 ;  /* 0x000000080a047c11 */ /* 0x001fe2000f8418ff */
[----:B------:R-:W-:Y:S01]  /*2830*/  IMAD R9, R9, -0x658354e5, RZ ;  /* 0x9a7cab1b09097824 */ /* 0x000fe200078e02ff */
[----:B------:R-:W-:-:S02]  /*2840*/  LOP3.LUT R3, R3, R2, RZ, 0x3c, !PT ;  /* 0x0000000203037212 */ /* 0x000fc400078e3cff */
[----:B------:R-:W-:Y:S02]  /*2850*/  LEA.HI.X R5, R10, UR9, R5, 0x3, P2 ;  /* 0x000000090a057c11 */ /* 0x000fe400090f1c05 */
[----:B------:R-:W-:-:S04]  /*2860*/  IADD3 R8, PT, PT, R8, 0x64f0c9, R9 ;  /* 0x0064f0c908087810 */ /* 0x000fc80007ffe009 */
[C---:B------:R-:W-:Y:S02]  /*2870*/  IADD3 R2, PT, PT, R8.reuse, 0x587c5, R2 ;  /* 0x000587c508027810 */ /* 0x040fe40007ffe002 */
[----:B------:R-:W-:Y:S02]  /*2880*/  IADD3 R3, PT, PT, R8, 0xb0f8a, R3 ;  /* 0x000b0f8a08037810 */ /* 0x000fe40007ffe003 */
[C---:B------:R-:W-:Y:S02]  /*2890*/  ISETP.GT.U32.AND P0, PT, R2.reuse, 0x1, PT ;  /* 0x000000010200780c */ /* 0x040fe40003f04070 */
[----:B------:R-:W-:Y:S02]  /*28a0*/  LOP3.LUT R0, R2, 0x1, RZ, 0xfc, !PT ;  /* 0x0000000102007812 */ /* 0x000fe400078efcff */
[----:B------:R-:W-:-:S04]  /*28b0*/  ISETP.GT.U32.AND.EX P0, PT, R3, RZ, PT, P0 ;  /* 0x000000ff0300720c */ /* 0x000fc80003f04100 */
[----:B------:R-:W-:Y:S02]  /*28c0*/  @P1 SEL R0, R2, 0x1, P0 ;  /* 0x0000000102001807 */ /* 0x000fe40000000000 */
[----:B------:R-:W-:-:S03]  /*28d0*/  @P1 SEL R3, R3, RZ, P0 ;  /* 0x000000ff03031207 */ /* 0x000fc60000000000 */
[----:B------:R-:W-:-:S05]  /*28e0*/  IMAD.MOV.U32 R2, RZ, RZ, R0 ;  /* 0x000000ffff027224 */ /* 0x000fca00078e0000 */
[----:B------:R-:W-:Y:S01]  /*28f0*/  STG.E.64 desc[UR6][R4.64], R2 ;  /* 0x0000000204007986 */ /* 0x000fe2000c101b06 */
[----:B------:R-:W-:Y:S05]  /*2900*/  EXIT ;  /* 0x000000000000794d */ /* 0x000fea0003800000 */
.L_x_39:
        /* <DEDUP_REMOVED lines=15> */
.L_x_76:


//--------------------- .text._Z18generate_random_32Pjiyi --------------------------
	.section	.text._Z18generate_random_32Pjiyi,"ax",@progbits
	.align	128
        .global         _Z18generate_random_32Pjiyi
        .type           _Z18generate_random_32Pjiyi,@function
        .size           _Z18generate_random_32Pjiyi,(.L_x_77 - _Z18generate_random_32Pjiyi)
        .other          _Z18generate_random_32Pjiyi,@"STO_CUDA_ENTRY STV_DEFAULT"
_Z18generate_random_32Pjiyi:
.text._Z18generate_random_32Pjiyi:
        /* <DEDUP_REMOVED lines=31> */
.L_x_50:
        /* <DEDUP_REMOVED lines=11> */
.L_x_45:
[----:B------:R-:W-:-:S06]  /*02a0*/  IMAD R12, R0, 0x4, R1 ;  /* 0x00000004000c7824 */ /* 0x000fcc00078e0201 */
[----:B------:R-:W5:Y:S01]  /*02b0*/  LDL R12, [R12+0x4] ;  /* 0x000004000c0c7983 */ /* 0x000f620000100800 */
[----:B------:R-:W-:-:S05]  /*02c0*/  UMOV UR4, URZ ;  /* 0x000000ff00047c82 */ /* 0x000fca0008000000 */
.L_x_44:
        /* <DEDUP_REMOVED lines=185> */
[----:B------:R-:W-:Y:S01]  /*0e60*/  IMAD.MOV.U32 R0, RZ, RZ, RZ ;  /* 0x000000ffff007224 */ /* 0x000fe200078e00ff */
[----:B------:R-:W-:Y:S01]  /*0e70*/  CS2R R6, SRZ ;  /* 0x0000000000067805 */ /* 0x000fe2000001ff00 */
[----:B------:R-:W-:Y:S02]  /*0e80*/  IMAD.MOV.U32 R4, RZ, RZ, RZ ;  /* 0x000000ffff047224 */ /* 0x000fe400078e00ff */
[----:B------:R-:W-:Y:S02]  /*0e90*/  IMAD.MOV.U32 R3, RZ, RZ, RZ ;  /* 0x000000ffff037224 */ /* 0x000fe400078e00ff */
[----:B------:R-:W-:-:S07]  /*0ea0*/  IMAD.U32 R5, RZ, RZ, UR4 ;  /* 0x00000004ff057e24 */ /* 0x000fce000f8e00ff */
.L_x_47:
[----:B------:R-:W-:-:S06]  /*0eb0*/  IMAD R12, R0, 0x4, R1 ;  /* 0x00000004000c7824 */ /* 0x000fcc00078e0201 */
[----:B------:R-:W5:Y:S01]  /*0ec0*/  LDL R12, [R12+0x4] ;  /* 0x000004000c0c7983 */ /* 0x000f620000100800 */
[----:B------:R-:W-:-:S05]  /*0ed0*/  UMOV UR4, URZ ;  /* 0x000000ff00047c82 */ /* 0x000fca0008000000 */
.L_x_46:
        /* <DEDUP_REMOVED lines=180> */
[----:B------:R0:W-:Y:S03]  /*1a20*/  STL [R1+0x4], R3 ;  /* 0x0000040301007387 */ /* 0x0001e60000100800 */
[----:B------:R-:W-:Y:S01]  /*1a30*/  ISETP.NE.AND.EX P0, PT, RZ, RZ, PT, P0 ;  /* 0x000000ffff00720c */ /* 0x000fe20003f05300 */
[----:B------:R0:W-:-:S12]  /*1a40*/  STL.64 [R1+0x10], R4 ;  /* 0x0000100401007387 */ /* 0x0001d80000100a00 */
[----:B0-----:R-:W-:Y:S05]  /*1a50*/  @P0 BRA `(.L_x_43) ;  /* 0x0000000800f40947 */ /* 0x001fea0003800000 */
[----:B------:R-:W-:Y:S01]  /*1a60*/  UMOV UR4, URZ ;  /* 0x000000ff00047c82 */ /* 0x000fe20008000000 */
[----:B------:R-:W-:Y:S01]  /*1a70*/  IMAD.MOV.U32 R0, RZ, RZ, RZ ;  /* 0x000000ffff007224 */ /* 0x000fe200078e00ff */
[----:B------:R-:W-:Y:S01]  /*1a80*/  CS2R R6, SRZ ;  /* 0x0000000000067805 */ /* 0x000fe2000001ff00 */
[----:B------:R-:W-:Y:S02]  /*1a90*/  IMAD.MOV.U32 R4, RZ, RZ, RZ ;  /* 0x000000ffff047224 */ /* 0x000fe400078e00ff */
[----:B------:R-:W-:Y:S02]  /*1aa0*/  IMAD.MOV.U32 R3, RZ, RZ, RZ ;  /* 0x000000ffff037224 */ /* 0x000fe400078e00ff */
[----:B------:R-:W-:-:S07]  /*1ab0*/  IMAD.U32 R5, RZ, RZ, UR4 ;  /* 0x00000004ff057e24 */ /* 0x000fce000f8e00ff */
.L_x_49:
[----:B------:R-:W-:-:S06]  /*1ac0*/  IMAD R12, R0, 0x4, R1 ;  /* 0x00000004000c7824 */ /* 0x000fcc00078e0201 */
[----:B------:R-:W5:Y:S01]  /*1ad0*/  LDL R12, [R12+0x4] ;  /* 0x000004000c0c7983 */ /* 0x000f620000100800 */
[----:B------:R-:W-:-:S05]  /*1ae0*/  UMOV UR4, URZ ;  /* 0x000000ff00047c82 */ /* 0x000fca0008000000 */
.L_x_48:
        /* <DEDUP_REMOVED lines=177> */
[----:B------:R0:W-:Y:S04]  /*2600*/  STL.64 [R1+0x8], R6 ;  /* 0x0000080601007387 */ /* 0x0001e80000100a00 */
[----:B------:R0:W-:Y:S04]  /*2610*/  STL [R1+0x4], R3 ;  /* 0x0000040301007387 */ /* 0x0001e80000100800 */
[----:B------:R0:W-:Y:S02]  /*2620*/  STL.64 [R1+0x10], R4 ;  /* 0x0000100401007387 */ /* 0x0001e40000100a00 */
.L_x_43:
[----:B------:R-:W-:Y:S05]  /*2630*/  BSYNC.RECONVERGENT B1 ;  /* 0x0000000000017941 */ /* 0x000fea0003800200 */
.L_x_42:
[C---:B------:R-:W-:Y:S01]  /*2640*/  ISETP.GT.U32.AND P0, PT, R2.reuse, 0x3, PT ;  /* 0x000000030200780c */ /* 0x040fe20003f04070 */
[----:B------:R-:W-:Y:S01]  /*2650*/  VIADD R11, R11, 0x1 ;  /* 0x000000010b0b7836 */ /* 0x000fe20000000000 */
[--C-:B------:R-:W-:Y:S02]  /*2660*/  SHF.R.U64 R2, R2, 0x2, R13.reuse ;  /* 0x0000000202027819 */ /* 0x100fe4000000120d */
[----:B------:R-:W-:Y:S02]  /*2670*/  ISETP.GT.U32.AND.EX P0, PT, R13, RZ, PT, P0 ;  /* 0x000000ff0d00720c */ /* 0x000fe40003f04100 */
[----:B------:R-:W-:-:S11]  /*2680*/  SHF.R.U32.HI R13, RZ, 0x2, R13 ;  /* 0x00000002ff0d7819 */ /* 0x000fd6000001160d */
[----:B------:R-:W-:Y:S05]  /*2690*/  @P0 BRA `(.L_x_50) ;  /* 0xffffffd800d40947 */ /* 0x000fea000383ffff */
.L_x_41:
[----:B------:R-:W-:Y:S05]  /*26a0*/  BSYNC.RECONVERGENT B0 ;  /* 0x0000000000007941 */ /* 0x000fea0003800200 */
.L_x_40:
[----:B0-----:R-:W0:Y:S01]  /*26b0*/  LDC.64 R6, c[0x0][0x390] ;  /* 0x0000e400ff067b82 */ /* 0x001e220000000a00 */
[----:B------:R-:W1:Y:S01]  /*26c0*/  LDCU UR4, c[0x0][0x398] ;  /* 0x00007300ff0477ac */ /* 0x000e620008000800 */
[----:B------:R-:W-:Y:S01]  /*26d0*/  SHF.R.U32.HI R0, RZ, 0x2, R3 ;  /* 0x00000002ff007819 */ /* 0x000fe20000011603 */
[----:B------:R-:W2:Y:S03]  /*26e0*/  LDCU.64 UR8, c[0x0][0x380] ;  /* 0x00007000ff0877ac */ /* 0x000ea60008000a00 */
[----:B------:R-:W-:Y:S01]  /*26f0*/  LOP3.LUT R0, R0, R3, RZ, 0x3c, !PT ;  /* 0x0000000300007212 */ /* 0x000fe200078e3cff */
[----:B------:R-:W-:-:S04]  /*2700*/  IMAD.SHL.U32 R3, R5, 0x10, RZ ;  /* 0x0000001005037824 */ /* 0x000fc800078e00ff */
[----:B------:R-:W-:-:S05]  /*2710*/  IMAD.SHL.U32 R2, R0, 0x2, RZ ;  /* 0x0000000200027824 */ /* 0x000fca00078e00ff */
[----:B------:R-:W-:Y:S02]  /*2720*/  LOP3.LUT R2, R0, R2, R3, 0x96, !PT ;  /* 0x0000000200027212 */ /* 0x000fe400078e9603 */
[----:B------:R-:W-:Y:S02]  /*2730*/  SHF.R.S32.HI R3, RZ, 0x1f, R10 ;  /* 0x0000001fff037819 */ /* 0x000fe4000001140a */
[----:B-1----:R-:W-:Y:S02]  /*2740*/  ISETP.NE.AND P0, PT, RZ, UR4, PT ;  /* 0x00000004ff007c0c */ /* 0x002fe4000bf05270 */
[----:B------:R-:W-:Y:S02]  /*2750*/  LOP3.LUT R2, R2, R5, RZ, 0x3c, !PT ;  /* 0x0000000502027212 */ /* 0x000fe400078e3cff */
[----:B0-----:R-:W-:Y:S02]  /*2760*/  LOP3.LUT R6, R6, 0xaad26b49, RZ, 0x3c, !PT ;  /* 0xaad26b4906067812 */ /* 0x001fe400078e3cff */
[----:B------:R-:W-:-:S03]  /*2770*/  LOP3.LUT R7, R7, 0xf7dcefdd, RZ, 0x3c, !PT ;  /* 0xf7dcefdd07077812 */ /* 0x000fc600078e3cff */
[----:B------:R-:W-:Y:S02]  /*2780*/  IMAD R6, R6, 0x4182bed5, RZ ;  /* 0x4182bed506067824 */ /* 0x000fe400078e02ff */
[----:B------:R-:W-:-:S05]  /*2790*/  IMAD R7, R7, -0x658354e5, RZ ;  /* 0x9a7cab1b07077824 */ /* 0x000fca00078e02ff */
[----:B------:R-:W-:-:S04]  /*27a0*/  IADD3 R7, PT, PT, R6, 0x64f0c9, R7 ;  /* 0x0064f0c906077810 */ /* 0x000fc80007ffe007 */
[----:B------:R-:W-:Y:S02]  /*27b0*/  IADD3 R0, PT, PT, R7, 0x587c5, R2 ;  /* 0x000587c507007810 */ /* 0x000fe40007ffe002 */
[----:B--2---:R-:W-:Y:S02]  /*27c0*/  LEA R2, P1, R10, UR8, 0x2 ;  /* 0x000000080a027c11 */ /* 0x004fe4000f8210ff */
[----:B------:R-:W-:Y:S02]  /*27d0*/  LOP3.LUT R5, R0, 0x1, RZ, 0xfc, !PT ;  /* 0x0000000100057812 */ /* 0x000fe400078efcff */
[----:B------:R-:W-:Y:S02]  /*27e0*/  LEA.HI.X R3, R10, UR9, R3, 0x2, P1 ;  /* 0x000000090a037c11 */ /* 0x000fe400088f1403 */
[----:B------:R-:W-:-:S05]  /*27f0*/  @P0 VIMNMX.U32 R5, PT, PT, R0, 0x1, !PT ;  /* 0x0000000100050848 */ /* 0x000fca0007fe0000 */
[----:B------:R-:W-:Y:S01]  /*2800*/  STG.E desc[UR6][R2.64], R5 ;  /* 0x0000000502007986 */ /* 0x000fe2000c101906 */
[----:B------:R-:W-:Y:S05]  /*2810*/  EXIT ;  /* 0x000000000000794d */ /* 0x000fea0003800000 */
.L_x_51:
        /* <DEDUP_REMOVED lines=14> */
.L_x_77:


//--------------------- .text._Z13count_bucketsPjS_i --------------------------
	.section	.text._Z13count_bucketsPjS_i,"ax",@progbits
	.align	128
        .global         _Z13count_bucketsPjS_i
        .type           _Z13count_bucketsPjS_i,@function
        .size           _Z13count_bucketsPjS_i,(.L_x_78 - _Z13count_bucketsPjS_i)
        .other          _Z13count_bucketsPjS_i,@"STO_CUDA_ENTRY STV_DEFAULT"
_Z13count_bucketsPjS_i:
.text._Z13count_bucketsPjS_i:
        /* <DEDUP_REMOVED lines=10> */
[----:B0-----:R-:W-:-:S06]  /*00a0*/  IMAD.WIDE R2, R5, 0x4, R2 ;  /* 0x0000000405027825 */ /* 0x001fcc00078e0202 */
[----:B------:R-:W0:Y:S01]  /*00b0*/  LDC.64 R4, c[0x0][0x388] ;  /* 0x0000e200ff047b82 */ /* 0x000e220000000a00 */
[----:B-1----:R-:W0:Y:S01]  /*00c0*/  LDG.E R3, desc[UR4][R2.64] ;  /* 0x0000000402037981 */ /* 0x002e22000c1e1900 */
[----:B------:R-:W-:Y:S02]  /*00d0*/  HFMA2 R7, -RZ, RZ, 0, 5.9604644775390625e-08 ;  /* 0x00000001ff077431 */ /* 0x000fe400000001ff */
[----:B0-----:R-:W-:-:S05]  /*00e0*/  IMAD.WIDE.U32 R4, R3, 0x4, R4 ;  /* 0x0000000403047825 */ /* 0x001fca00078e0004 */
[----:B------:R-:W-:Y:S01]  /*00f0*/  REDG.E.ADD.STRONG.GPU desc[UR4][R4.64], R7 ;  /* 0x000000070400798e */ /* 0x000fe2000c12e104 */
[----:B------:R-:W-:Y:S05]  /*0100*/  EXIT ;  /* 0x000000000000794d */ /* 0x000fea0003800000 */
.L_x_52:
        /* <DEDUP_REMOVED lines=15> */
.L_x_78:


//--------------------- .text._Z16bench_murmur3_64PmS_i --------------------------
	.section	.text._Z16bench_murmur3_64PmS_i,"ax",@progbits
	.align	128
        .global         _Z16bench_murmur3_64PmS_i
        .type           _Z16bench_murmur3_64PmS_i,@function
        .size           _Z16bench_murmur3_64PmS_i,(.L_x_79 - _Z16bench_murmur3_64PmS_i)
        .other          _Z16bench_murmur3_64PmS_i,@"STO_CUDA_ENTRY STV_DEFAULT"
_Z16bench_murmur3_64PmS_i:
.text._Z16bench_murmur3_64PmS_i:
        /* <DEDUP_REMOVED lines=11> */
[----:B-1----:R-:W2:Y:S02]  /*00b0*/  LDG.E.64 R2, desc[UR4][R2.64] ;  /* 0x0000000402027981 */ /* 0x002ea4000c1e1b00 */
[C---:B--2---:R-:W-:Y:S01]  /*00c0*/  IMAD R7, R3.reuse, 0x114253d5, RZ ;  /* 0x114253d503077824 */ /* 0x044fe200078e02ff */
[----:B------:R-:W-:Y:S01]  /*00d0*/  SHF.L.U32 R9, R3, 0x1f, RZ ;  /* 0x0000001f03097819 */ /* 0x000fe200000006ff */
[----:B------:R-:W-:-:S04]  /*00e0*/  IMAD.WIDE.U32 R4, R2, 0x114253d5, RZ ;  /* 0x114253d502047825 */ /* 0x000fc800078e00ff */
[C---:B------:R-:W-:Y:S02]  /*00f0*/  IMAD R4, R2.reuse, -0x783c846f, R7 ;  /* 0x87c37b9102047824 */ /* 0x040fe400078e0207 */
[C---:B------:R-:W-:Y:S02]  /*0100*/  IMAD R9, R2.reuse, -0x775ed616, R9 ;  /* 0x88a129ea02097824 */ /* 0x040fe400078e0209 */
[----:B------:R-:W-:Y:S01]  /*0110*/  IMAD.WIDE.U32 R6, R2, -0x80000000, RZ ;  /* 0x8000000002067825 */ /* 0x000fe200078e00ff */
[----:B------:R-:W-:-:S04]  /*0120*/  IADD3 R5, PT, PT, R5, R4, RZ ;  /* 0x0000000405057210 */ /* 0x000fc80007ffe0ff */
[----:B------:R-:W-:Y:S02]  /*0130*/  IADD3 R4, PT, PT, R7, R9, RZ ;  /* 0x0000000907047210 */ /* 0x000fe40007ffe0ff */
[----:B------:R-:W-:-:S03]  /*0140*/  SHF.R.U32.HI R5, RZ, 0x1, R5 ;  /* 0x00000001ff057819 */ /* 0x000fc60000011605 */
[----:B------:R-:W-:Y:S01]  /*0150*/  IMAD R3, R4, 0x2745937f, RZ ;  /* 0x2745937f04037824 */ /* 0x000fe200078e02ff */
[----:B------:R-:W-:-:S05]  /*0160*/  LOP3.LUT R6, R5, R6, RZ, 0xfc, !PT ;  /* 0x0000000605067212 */ /* 0x000fca00078efcff */
[C---:B------:R-:W-:Y:S02]  /*0170*/  IMAD R7, R6.reuse, 0x4cf5ad43, R3 ;  /* 0x4cf5ad4306077824 */ /* 0x040fe400078e0203 */
[----:B------:R-:W-:-:S05]  /*0180*/  IMAD.WIDE.U32 R2, R6, 0x2745937f, RZ ;  /* 0x2745937f06027825 */ /* 0x000fca00078e00ff */
[----:B------:R-:W-:Y:S02]  /*0190*/  IADD3 R7, PT, PT, R3, R7, RZ ;  /* 0x0000000703077210 */ /* 0x000fe40007ffe0ff */
[----:B------:R-:W-:Y:S01]  /*01a0*/  LOP3.LUT R4, R2, 0x971e137b, RZ, 0x3c, !PT ;  /* 0x971e137b02047812 */ /* 0x000fe200078e3cff */
[----:B------:R-:W-:Y:S01]  /*01b0*/  HFMA2 R2, -RZ, RZ, 54.875, -1833 ;  /* 0x52dce729ff027431 */ /* 0x000fe200000001ff */
[----:B------:R-:W-:Y:S02]  /*01c0*/  LOP3.LUT R7, R7, 0x971e137b, RZ, 0x3c, !PT ;  /* 0x971e137b07077812 */ /* 0x000fe400078e3cff */
[----:B------:R-:W-:Y:S02]  /*01d0*/  MOV R3, 0x0 ;  /* 0x0000000000037802 */ /* 0x000fe40000000f00 */
[----:B------:R-:W-:Y:S02]  /*01e0*/  SHF.L.W.U32.HI R5, R7, 0x1b, R4 ;  /* 0x0000001b07057819 */ /* 0x000fe40000010e04 */
[----:B------:R-:W-:-:S02]  /*01f0*/  SHF.L.W.U32.HI R4, R4, 0x1b, R7 ;  /* 0x0000001b04047819 */ /* 0x000fc40000010e07 */
[----:B------:R-:W0:Y:S01]  /*0200*/  LDC.64 R6, c[0x0][0x388] ;  /* 0x0000e200ff067b82 */ /* 0x000e220000000a00 */
[----:B------:R-:W-:-:S04]  /*0210*/  IMAD.WIDE.U32 R2, R5, 0x5, R2 ;  /* 0x0000000505027825 */ /* 0x000fc800078e0002 */
[----:B------:R-:W-:-:S05]  /*0220*/  IMAD R5, R4, 0x5, RZ ;  /* 0x0000000504057824 */ /* 0x000fca00078e02ff */
[----:B------:R-:W-:-:S04]  /*0230*/  IADD3 R4, PT, PT, R3, R5, RZ ;  /* 0x0000000503047210 */ /* 0x000fc80007ffe0ff */
[----:B------:R-:W-:-:S04]  /*0240*/  SHF.R.U32.HI R3, RZ, 0x1, R4 ;  /* 0x00000001ff037819 */ /* 0x000fc80000011604 */
[----:B------:R-:W-:Y:S01]  /*0250*/  LOP3.LUT R2, R2, 0x8, R3, 0x96, !PT ;  /* 0x0000000802027812 */ /* 0x000fe200078e9603 */
[----:B------:R-:W-:-:S04]  /*0260*/  IMAD R3, R4, -0x12aa7333, RZ ;  /* 0xed558ccd04037824 */ /* 0x000fc800078e02ff */
[C---:B------:R-:W-:Y:S02]  /*0270*/  IMAD R5, R2.reuse, -0xae5029, R3 ;  /* 0xff51afd702057824 */ /* 0x040fe400078e0203 */
[----:B------:R-:W-:-:S05]  /*0280*/  IMAD.WIDE.U32 R2, R2, -0x12aa7333, RZ ;  /* 0xed558ccd02027825 */ /* 0x000fca00078e00ff */
[----:B------:R-:W-:-:S04]  /*0290*/  IADD3 R4, PT, PT, R3, R5, RZ ;  /* 0x0000000503047210 */ /* 0x000fc80007ffe0ff */
[----:B------:R-:W-:-:S04]  /*02a0*/  SHF.R.U32.HI R3, RZ, 0x1, R4 ;  /* 0x00000001ff037819 */ /* 0x000fc80000011604 */
[----:B------:R-:W-:Y:S01]  /*02b0*/  LOP3.LUT R2, R3, R2, RZ, 0x3c, !PT ;  /* 0x0000000203027212 */ /* 0x000fe200078e3cff */
[----:B------:R-:W-:-:S04]  /*02c0*/  IMAD R3, R4, 0x1a85ec53, RZ ;  /* 0x1a85ec5304037824 */ /* 0x000fc800078e02ff */
[C---:B------:R-:W-:Y:S02]  /*02d0*/  IMAD R5, R2.reuse, -0x3b314602, R3 ;  /* 0xc4ceb9fe02057824 */ /* 0x040fe400078e0203 */
[----:B------:R-:W-:-:S05]  /*02e0*/  IMAD.WIDE.U32 R2, R2, 0x1a85ec53, RZ ;  /* 0x1a85ec5302027825 */ /* 0x000fca00078e00ff */
[----:B------:R-:W-:-:S04]  /*02f0*/  IADD3 R5, PT, PT, R3, R5, RZ ;  /* 0x0000000503057210 */ /* 0x000fc80007ffe0ff */
[----:B------:R-:W-:-:S04]  /*0300*/  SHF.R.U32.HI R3, RZ, 0x1, R5 ;  /* 0x00000001ff037819 */ /* 0x000fc80000011605 */
[----:B------:R-:W-:Y:S01]  /*0310*/  LOP3.LUT R4, R3, R2, RZ, 0x3c, !PT ;  /* 0x0000000203047212 */ /* 0x000fe200078e3cff */
[----:B0-----:R-:W-:-:S05]  /*0320*/  IMAD.WIDE R2, R0, 0x8, R6 ;  /* 0x0000000800027825 */ /* 0x001fca00078e0206 */
[----:B------:R-:W-:Y:S01]  /*0330*/  STG.E.64 desc[UR4][R2.64], R4 ;  /* 0x0000000402007986 */ /* 0x000fe2000c101b04 */
[----:B------:R-:W-:Y:S05]  /*0340*/  EXIT ;  /* 0x000000000000794d */ /* 0x000fea0003800000 */
.L_x_53:
        /* <DEDUP_REMOVED lines=11> */
.L_x_79:


//--------------------- .text._Z15bench_xxhash_64PmS_i --------------------------
	.section	.text._Z15bench_xxhash_64PmS_i,"ax",@progbits
	.align	128
        .global         _Z15bench_xxhash_64PmS_i
        .type           _Z15bench_xxhash_64PmS_i,@function
        .size           _Z15bench_xxhash_64PmS_i,(.L_x_80 - _Z15bench_xxhash_64PmS_i)
        .other          _Z15bench_xxhash_64PmS_i,@"STO_CUDA_ENTRY STV_DEFAULT"
_Z15bench_xxhash_64PmS_i:
.text._Z15bench_xxhash_64PmS_i:
        /* <DEDUP_REMOVED lines=21> */
[----:B------:R-:W-:Y:S01]  /*0150*/  IMAD R3, R4, -0x7a143579, RZ ;  /* 0x85ebca8704037824 */ /* 0x000fe200078e02ff */
[----:B------:R-:W-:-:S05]  /*0160*/  LOP3.LUT R6, R5, R6, RZ, 0xfc, !PT ;  /* 0x0000000605067212 */ /* 0x000fca00078efcff */
[C---:B------:R-:W-:Y:S02]  /*0170*/  IMAD R5, R6.reuse, -0x61c8864f, R3 ;  /* 0x9e3779b106057824 */ /* 0x040fe400078e0203 */
[----:B------:R-:W-:-:S05]  /*0180*/  IMAD.WIDE.U32 R2, R6, -0x7a143579, RZ ;  /* 0x85ebca8706027825 */ /* 0x000fca00078e00ff */
[----:B------:R-:W-:Y:S02]  /*0190*/  IADD3 R6, PT, PT, R3, R5, RZ ;  /* 0x0000000503067210 */ /* 0x000fe40007ffe0ff */
[----:B------:R-:W-:Y:S01]  /*01a0*/  LOP3.LUT R5, R2, 0x165667cd, RZ, 0x3c, !PT ;  /* 0x165667cd02057812 */ /* 0x000fe200078e3cff */
[----:B------:R-:W-:Y:S01]  /*01b0*/  HFMA2 R2, -RZ, RZ, 0.03057861328125, -3742 ;  /* 0x27d4eb4fff027431 */ /* 0x000fe200000001ff */
[----:B------:R-:W-:Y:S02]  /*01c0*/  LOP3.LUT R6, R6, 0x27d4eb2f, RZ, 0x3c, !PT ;  /* 0x27d4eb2f06067812 */ /* 0x000fe400078e3cff */
[----:B------:R-:W-:Y:S02]  /*01d0*/  MOV R3, 0xc2b2ae3d ;  /* 0xc2b2ae3d00037802 */ /* 0x000fe40000000f00 */
[----:B------:R-:W-:Y:S02]  /*01e0*/  SHF.L.W.U32.HI R4, R5, 0x1b, R6 ;  /* 0x0000001b05047819 */ /* 0x000fe40000010e06 */
[----:B------:R-:W-:-:S02]  /*01f0*/  SHF.L.W.U32.HI R5, R6, 0x1b, R5 ;  /* 0x0000001b06057819 */ /* 0x000fc40000010e05 */
[----:B------:R-:W0:Y:S01]  /*0200*/  LDC.64 R6, c[0x0][0x388] ;  /* 0x0000e200ff067b82 */ /* 0x000e220000000a00 */
[----:B------:R-:W-:Y:S02]  /*0210*/  IMAD R4, R4, -0x7a143579, RZ ;  /* 0x85ebca8704047824 */ /* 0x000fe400078e02ff */
[----:B------:R-:W-:-:S04]  /*0220*/  IMAD.WIDE.U32 R2, R5, -0x7a143579, R2 ;  /* 0x85ebca8705027825 */ /* 0x000fc800078e0002 */
[----:B------:R-:W-:-:S05]  /*0230*/  IMAD R5, R5, -0x61c8864f, R4 ;  /* 0x9e3779b105057824 */ /* 0x000fca00078e0204 */
[----:B------:R-:W-:-:S04]  /*0240*/  IADD3 R4, PT, PT, R3, R5, RZ ;  /* 0x0000000503047210 */ /* 0x000fc80007ffe0ff */
[----:B------:R-:W-:-:S04]  /*0250*/  SHF.R.U32.HI R3, RZ, 0x1, R4 ;  /* 0x00000001ff037819 */ /* 0x000fc80000011604 */
[----:B------:R-:W-:Y:S01]  /*0260*/  LOP3.LUT R2, R3, R2, RZ, 0x3c, !PT ;  /* 0x0000000203027212 */ /* 0x000fe200078e3cff */
[----:B------:R-:W-:-:S04]  /*0270*/  IMAD R3, R4, 0x27d4eb4f, RZ ;  /* 0x27d4eb4f04037824 */ /* 0x000fc800078e02ff */
[C---:B------:R-:W-:Y:S02]  /*0280*/  IMAD R5, R2.reuse, -0x3d4d51c3, R3 ;  /* 0xc2b2ae3d02057824 */ /* 0x040fe400078e0203 */
[----:B------:R-:W-:-:S05]  /*0290*/  IMAD.WIDE.U32 R2, R2, 0x27d4eb4f, RZ ;  /* 0x27d4eb4f02027825 */ /* 0x000fca00078e00ff */
[----:B------:R-:W-:-:S04]  /*02a0*/  IADD3 R4, PT, PT, R3, R5, RZ ;  /* 0x0000000503047210 */ /* 0x000fc80007ffe0ff */
[--C-:B------:R-:W-:Y:S02]  /*02b0*/  SHF.R.U32.HI R3, RZ, 0x1d, R4.reuse ;  /* 0x0000001dff037819 */ /* 0x100fe40000011604 */
[----:B------:R-:W-:Y:S02]  /*02c0*/  SHF.R.U64 R5, R2, 0x1d, R4 ;  /* 0x0000001d02057819 */ /* 0x000fe40000001204 */
[----:B------:R-:W-:Y:S02]  /*02d0*/  LOP3.LUT R3, R3, R4, RZ, 0x3c, !PT ;  /* 0x0000000403037212 */ /* 0x000fe400078e3cff */
[----:B------:R-:W-:-:S03]  /*02e0*/  LOP3.LUT R4, R5, R2, RZ, 0x3c, !PT ;  /* 0x0000000205047212 */ /* 0x000fc600078e3cff */
[----:B------:R-:W-:Y:S02]  /*02f0*/  IMAD R5, R3, -0x7a143579, RZ ;  /* 0x85ebca8703057824 */ /* 0x000fe400078e02ff */
[----:B------:R-:W-:-:S04]  /*0300*/  IMAD.WIDE.U32 R2, R4, -0x7a143579, RZ ;  /* 0x85ebca8704027825 */ /* 0x000fc800078e00ff */
[----:B------:R-:W-:-:S05]  /*0310*/  IMAD R5, R4, -0x61c8864f, R5 ;  /* 0x9e3779b104057824 */ /* 0x000fca00078e0205 */
[----:B------:R-:W-:-:S04]  /*0320*/  IADD3 R5, PT, PT, R3, R5, RZ ;  /* 0x0000000503057210 */ /* 0x000fc80007ffe0ff */
[----:B------:R-:W-:Y:S01]  /*0330*/  LOP3.LUT R4, R5, R2, RZ, 0x3c, !PT ;  /* 0x0000000205047212 */ /* 0x000fe200078e3cff */
[----:B0-----:R-:W-:-:S05]  /*0340*/  IMAD.WIDE R2, R0, 0x8, R6 ;  /* 0x0000000800027825 */ /* 0x001fca00078e0206 */
[----:B------:R-:W-:Y:S01]  /*0350*/  STG.E.64 desc[UR4][R2.64], R4 ;  /* 0x0000000402007986 */ /* 0x000fe2000c101b04 */
[----:B------:R-:W-:Y:S05]  /*0360*/  EXIT ;  /* 0x000000000000794d */ /* 0x000fea0003800000 */
.L_x_54:
        /* <DEDUP_REMOVED lines=9> */
.L_x_80:


//--------------------- .text._Z21bench_theta_bucket_64PmPjij --------------------------
	.section	.text._Z21bench_theta_bucket_64PmPjij,"ax",@progbits
	.align	128
        .global         _Z21bench_theta_bucket_64PmPjij
        .type           _Z21bench_theta_bucket_64PmPjij,@function
        .size           _Z21bench_theta_bucket_64PmPjij,(.L_x_81 - _Z21bench_theta_bucket_64PmPjij)
        .other          _Z21bench_theta_bucket_64PmPjij,@"STO_CUDA_ENTRY STV_DEFAULT"
_Z21bench_theta_bucket_64PmPjij:
.text._Z21bench_theta_bucket_64PmPjij:
        /* <DEDUP_REMOVED lines=11> */
[----:B-1----:R-:W2:Y:S01]  /*00b0*/  LDG.E.64 R2, desc[UR4][R2.64] ;  /* 0x0000000402027981 */ /* 0x002ea2000c1e1b00 */
[----:B------:R-:W-:Y:S01]  /*00c0*/  BSSY.RECONVERGENT B0, `(.L_x_55) ;  /* 0x000002c000007945 */ /* 0x000fe20003800200 */
[----:B------:R-:W-:Y:S02]  /*00d0*/  IMAD.MOV.U32 R9, RZ, RZ, -0x377d5ac0 ;  /* 0xc882a540ff097424 */ /* 0x000fe400078e00ff */
[----:B------:R-:W-:Y:S02]  /*00e0*/  IMAD.MOV.U32 R8, RZ, RZ, 0x5f306dc9 ;  /* 0x5f306dc9ff087424 */ /* 0x000fe400078e00ff */
[----:B------:R-:W-:Y:S01]  /*00f0*/  IMAD.MOV.U32 R4, RZ, RZ, RZ ;  /* 0x000000ffff047224 */ /* 0x000fe200078e00ff */
[----:B--2---:R-:W-:-:S04]  /*0100*/  ISETP.NE.U32.AND P0, PT, R2, RZ, PT ;  /* 0x000000ff0200720c */ /* 0x004fc80003f05070 */
[----:B------:R-:W-:-:S13]  /*0110*/  ISETP.NE.AND.EX P0, PT, R3, RZ, PT, P0 ;  /* 0x000000ff0300720c */ /* 0x000fda0003f05300 */
[----:B------:R-:W-:Y:S05]  /*0120*/  @!P0 BRA `(.L_x_56) ;  /* 0x0000000000948947 */ /* 0x000fea0003800000 */
[----:B------:R-:W-:Y:S02]  /*0130*/  IADD3 R5, P0, PT, RZ, -R2, RZ ;  /* 0x80000002ff057210 */ /* 0x000fe40007f1e0ff */
[----:B------:R-:W-:-:S03]  /*0140*/  ISETP.NE.U32.AND P1, PT, R3, RZ, PT ;  /* 0x000000ff0300720c */ /* 0x000fc60003f25070 */
[----:B------:R-:W-:-:S05]  /*0150*/  IMAD.X R7, RZ, RZ, ~R3, P0 ;  /* 0x000000ffff077224 */ /* 0x000fca00000e0e03 */
[----:B------:R-:W-:-:S04]  /*0160*/  LOP3.LUT R7, R3, R7, RZ, 0xc0, !PT ;  /* 0x0000000703077212 */ /* 0x000fc800078ec0ff */
[----:B------:R-:W-:-:S13]  /*0170*/  ISETP.NE.U32.AND P0, PT, R7, RZ, PT ;  /* 0x000000ff0700720c */ /* 0x000fda0003f05070 */
[----:B------:R-:W-:-:S04]  /*0180*/  @!P0 LOP3.LUT R7, R2, R5, RZ, 0xc0, !PT ;  /* 0x0000000502078212 */ /* 0x000fc800078ec0ff */
[----:B------:R0:W1:Y:S02]  /*0190*/  FLO.U32 R4, R7 ;  /* 0x0000000700047300 */ /* 0x00006400000e0000 */
[----:B0-----:R-:W-:Y:S02]  /*01a0*/  SEL R7, R2, R3, !P1 ;  /* 0x0000000302077207 */ /* 0x001fe40004800000 */
[----:B-1----:R-:W-:-:S04]  /*01b0*/  IADD3 R5, PT, PT, -R4, 0x1f, RZ ;  /* 0x0000001f04057810 */ /* 0x002fc80007ffe1ff */
[----:B------:R-:W0:Y:S01]  /*01c0*/  FLO.U32 R7, R7 ;  /* 0x0000000700077300 */ /* 0x000e2200000e0000 */
[----:B------:R-:W-:Y:S01]  /*01d0*/  IADD3 R4, PT, PT, -R4, 0x3f, RZ ;  /* 0x0000003f04047810 */ /* 0x000fe20007ffe1ff */
[----:B------:R-:W-:-:S05]  /*01e0*/  @P0 IMAD.MOV R4, RZ, RZ, R5 ;  /* 0x000000ffff040224 */ /* 0x000fca00078e0205 */
[----:B------:R-:W-:-:S04]  /*01f0*/  IADD3 R9, PT, PT, -R4, 0x3f, RZ ;  /* 0x0000003f04097810 */ /* 0x000fc80007ffe1ff */
[-CC-:B------:R-:W-:Y:S02]  /*0200*/  SHF.R.U32.HI R5, RZ, R9.reuse, R3.reuse ;  /* 0x00000009ff057219 */ /* 0x180fe40000011603 */
[----:B------:R-:W-:Y:S02]  /*0210*/  SHF.R.U64 R6, R2, R9, R3 ;  /* 0x0000000902067219 */ /* 0x000fe40000001203 */
[----:B------:R-:W-:Y:S02]  /*0220*/  ISETP.NE.U32.AND P0, PT, R5, RZ, PT ;  /* 0x000000ff0500720c */ /* 0x000fe40003f05070 */
[----:B0-----:R-:W-:Y:S02]  /*0230*/  IADD3 R8, PT, PT, -R7, 0x3f, RZ ;  /* 0x0000003f07087810 */ /* 0x001fe40007ffe1ff */
[----:B------:R-:W-:Y:S02]  /*0240*/  SEL R4, R6, R5, !P0 ;  /* 0x0000000506047207 */ /* 0x000fe40004000000 */
[----:B------:R-:W-:Y:S08]  /*0250*/  BREV R6, R6 ;  /* 0x0000000600067301 */ /* 0x000ff00000000000 */
[----:B------:R-:W0:Y:S08]  /*0260*/  FLO.U32 R4, R4 ;  /* 0x0000000400047300 */ /* 0x000e3000000e0000 */
[----:B------:R-:W1:Y:S01]  /*0270*/  BREV R5, R5 ;  /* 0x0000000500057301 */ /* 0x000e620000000000 */
[----:B0-----:R-:W-:-:S02]  /*0280*/  IADD3 R2, PT, PT, -R4, 0x1f, RZ ;  /* 0x0000001f04027810 */ /* 0x001fc40007ffe1ff */
[----:B------:R-:W-:-:S03]  /*0290*/  IADD3 R3, PT, PT, -R4, 0x3f, RZ ;  /* 0x0000003f04037810 */ /* 0x000fc60007ffe1ff */
[----:B------:R-:W-:-:S05]  /*02a0*/  @P0 IMAD.MOV R3, RZ, RZ, R2 ;  /* 0x000000ffff030224 */ /* 0x000fca00078e0202 */
[-CC-:B------:R-:W-:Y:S02]  /*02b0*/  SHF.R.U32.HI R2, RZ, R3.reuse, R6.reuse ;  /* 0x00000003ff027219 */ /* 0x180fe40000011606 */
[----:B-1----:R-:W-:Y:S01]  /*02c0*/  SHF.R.U64 R3, R5, R3, R6 ;  /* 0x0000000305037219 */ /* 0x002fe20000001206 */
[----:B------:R-:W-:Y:S01]  /*02d0*/  IMAD.WIDE.U32 R4, R9, 0x27220a95, RZ ;  /* 0x27220a9509047825 */ /* 0x000fe200078e00ff */
[----:B------:R-:W-:-:S03]  /*02e0*/  IADD3 R6, PT, PT, -R7, 0x1f, RZ ;  /* 0x0000001f07067810 */ /* 0x000fc60007ffe1ff */
[----:B------:R-:W-:Y:S02]  /*02f0*/  IMAD R2, R2, 0x7f4a7c15, RZ ;  /* 0x7f4a7c1502027824 */ /* 0x000fe400078e02ff */
[----:B------:R-:W-:Y:S02]  /*0300*/  @P1 IMAD.MOV R8, RZ, RZ, R6 ;  /* 0x000000ffff081224 */ /* 0x000fe400078e0206 */
[C---:B------:R-:W-:Y:S02]  /*0310*/  IMAD R11, R3.reuse, -0x61c88647, R2 ;  /* 0x9e3779b9030b7824 */ /* 0x040fe400078e0202 */
[----:B------:R-:W-:-:S04]  /*0320*/  IMAD.WIDE.U32 R2, R3, 0x7f4a7c15, RZ ;  /* 0x7f4a7c1503027825 */ /* 0x000fc800078e00ff */
[----:B------:R-:W-:Y:S01]  /*0330*/  IMAD R5, R9, 0x517cc1b7, R5 ;  /* 0x517cc1b709057824 */ /* 0x000fe200078e0205 */
[----:B------:R-:W-:Y:S01]  /*0340*/  LOP3.LUT R9, R2, R4, RZ, 0x3c, !PT ;  /* 0x0000000402097212 */ /* 0x000fe200078e3cff */
[----:B------:R-:W-:Y:S01]  /*0350*/  IMAD.IADD R6, R3, 0x1, R11 ;  /* 0x0000000103067824 */ /* 0x000fe200078e020b */
[----:B------:R-:W-:-:S04]  /*0360*/  IADD3 R4, PT, PT, -R8, 0x40, RZ ;  /* 0x0000004008047810 */ /* 0x000fc80007ffe1ff */
[----:B------:R-:W-:-:S07]  /*0370*/  LOP3.LUT R8, R6, R5, RZ, 0x3c, !PT ;  /* 0x0000000506087212 */ /* 0x000fce00078e3cff */
.L_x_56:
[----:B------:R-:W-:Y:S05]  /*0380*/  BSYNC.RECONVERGENT B0 ;  /* 0x0000000000007941 */ /* 0x000fea0003800200 */
.L_x_55:
[----:B------:R-:W0:Y:S01]  /*0390*/  LDCU UR6, c[0x0][0x394] ;  /* 0x00007280ff0677ac */ /* 0x000e220008000800 */
[----:B------:R-:W-:-:S05]  /*03a0*/  VIMNMX.U32 R4, PT, PT, R4, 0x1, !PT ;  /* 0x0000000104047848 */ /* 0x000fca0007fe0000 */
[----:B------:R-:W-:-:S04]  /*03b0*/  VIADD R7, R4, 0xffffffff ;  /* 0xffffffff04077836 */ /* 0x000fc80000000000 */
[----:B------:R-:W-:-:S04]  /*03c0*/  IMAD.WIDE.U32 R4, R7, 0x4f6cdd1d, RZ ;  /* 0x4f6cdd1d07047825 */ /* 0x000fc800078e00ff */
[----:B------:R-:W-:Y:S01]  /*03d0*/  IMAD R5, R7, 0x2545f491, R5 ;  /* 0x2545f49107057824 */ /* 0x000fe200078e0205 */
[----:B------:R-:W-:Y:S01]  /*03e0*/  LOP3.LUT R7, R4, R9, RZ, 0x3c, !PT ;  /* 0x0000000904077212 */ /* 0x000fe200078e3cff */
[----:B0-----:R-:W0:Y:S03]  /*03f0*/  I2F.U32.RP R6, UR6 ;  /* 0x0000000600067d06 */ /* 0x001e260008209000 */
[----:B------:R-:W-:Y:S02]  /*0400*/  LOP3.LUT R5, R5, R8, RZ, 0x3c, !PT ;  /* 0x0000000805057212 */ /* 0x000fe400078e3cff */
[----:B------:R-:W-:-:S03]  /*0410*/  ISETP.NE.U32.AND P1, PT, RZ, UR6, PT ;  /* 0x00000006ff007c0c */ /* 0x000fc6000bf25070 */
[----:B------:R-:W-:Y:S02]  /*0420*/  IMAD R8, R5, 0x7f4a7c15, RZ ;  /* 0x7f4a7c1505087824 */ /* 0x000fe400078e02ff */
[----:B------:R-:W-:-:S04]  /*0430*/  IMAD.WIDE.U32 R4, R7, 0x7f4a7c15, RZ ;  /* 0x7f4a7c1507047825 */ /* 0x000fc800078e00ff */
[----:B------:R-:W-:Y:S01]  /*0440*/  IMAD R7, R7, -0x61c88647, R8 ;  /* 0x9e3779b907077824 */ /* 0x000fe200078e0208 */
[----:B0-----:R-:W0:Y:S04]  /*0450*/  MUFU.RCP R6, R6 ;  /* 0x0000000600067308 */ /* 0x001e280000001000 */
[----:B------:R-:W-:Y:S02]  /*0460*/  IADD3 R5, PT, PT, R5, R7, RZ ;  /* 0x0000000705057210 */ /* 0x000fe40007ffe0ff */
[----:B0-----:R-:W-:-:S04]  /*0470*/  IADD3 R2, PT, PT, R6, 0xffffffe, RZ ;  /* 0x0ffffffe06027810 */ /* 0x001fc80007ffe0ff */
[----:B------:R0:W1:Y:S02]  /*0480*/  F2I.FTZ.U32.TRUNC.NTZ R3, R2 ;  /* 0x0000000200037305 */ /* 0x000064000021f000 */
[----:B0-----:R-:W-:Y:S02]  /*0490*/  IMAD.MOV.U32 R2, RZ, RZ, RZ ;  /* 0x000000ffff027224 */ /* 0x001fe400078e00ff */
[----:B-1----:R-:W-:-:S04]  /*04a0*/  IMAD.MOV R10, RZ, RZ, -R3 ;  /* 0x000000ffff0a7224 */ /* 0x002fc800078e0a03 */
[----:B------:R-:W-:-:S04]  /*04b0*/  IMAD.MOV.U32 R9, RZ, RZ, R10 ;  /* 0x000000ffff097224 */ /* 0x000fc800078e000a */
[----:B------:R-:W-:-:S04]  /*04c0*/  IMAD R9, R9, UR6, RZ ;  /* 0x0000000609097c24 */ /* 0x000fc8000f8e02ff */
[----:B------:R-:W-:-:S06]  /*04d0*/  IMAD.HI.U32 R2, R3, R9, R2 ;  /* 0x0000000903027227 */ /* 0x000fcc00078e0002 */
[----:B------:R-:W-:-:S04]  /*04e0*/  IMAD.HI.U32 R2, R2, R5, RZ ;  /* 0x0000000502027227 */ /* 0x000fc800078e00ff */
[----:B------:R-:W-:-:S04]  /*04f0*/  IMAD.MOV R2, RZ, RZ, -R2 ;  /* 0x000000ffff027224 */ /* 0x000fc800078e0a02 */
[----:B------:R-:W-:Y:S02]  /*0500*/  IMAD R5, R2, UR6, R5 ;  /* 0x0000000602057c24 */ /* 0x000fe4000f8e0205 */
[----:B------:R-:W0:Y:S03]  /*0510*/  LDC.64 R2, c[0x0][0x388] ;  /* 0x0000e200ff027b82 */ /* 0x000e260000000a00 */
[----:B------:R-:W-:-:S13]  /*0520*/  ISETP.GE.U32.AND P0, PT, R5, UR6, PT ;  /* 0x0000000605007c0c */ /* 0x000fda000bf06070 */
[----:B------:R-:W-:-:S05]  /*0530*/  @P0 VIADD R5, R5, -UR6 ;  /* 0x8000000605050c36 */ /* 0x000fca0008000000 */
[----:B------:R-:W-:Y:S01]  /*0540*/  ISETP.GE.U32.AND P0, PT, R5, UR6, PT ;  /* 0x0000000605007c0c */ /* 0x000fe2000bf06070 */
[----:B0-----:R-:W-:-:S12]  /*0550*/  IMAD.WIDE R2, R0, 0x4, R2 ;  /* 0x0000000400027825 */ /* 0x001fd800078e0202 */
[----:B------:R-:W-:Y:S01]  /*0560*/  @P0 VIADD R5, R5, -UR6 ;  /* 0x8000000605050c36 */ /* 0x000fe20008000000 */
[----:B------:R-:W-:-:S05]  /*0570*/  @!P1 LOP3.LUT R5, RZ, UR6, RZ, 0x33, !PT ;  /* 0x00000006ff059c12 */ /* 0x000fca000f8e33ff */
[----:B------:R-:W-:Y:S01]  /*0580*/  STG.E desc[UR4][R2.64], R5 ;  /* 0x0000000502007986 */ /* 0x000fe2000c101904 */
[----:B------:R-:W-:Y:S05]  /*0590*/  EXIT ;  /* 0x000000000000794d */ /* 0x000fea0003800000 */
.L_x_57:
        /* <DEDUP_REMOVED lines=14> */
.L_x_81:


//--------------------- .text._Z18bench_theta_key_64PmS_i --------------------------
	.section	.text._Z18bench_theta_key_64PmS_i,"ax",@progbits
	.align	128
        .global         _Z18bench_theta_key_64PmS_i
        .type           _Z18bench_theta_key_64PmS_i,@function
        .size           _Z18bench_theta_key_64PmS_i,(.L_x_82 - _Z18bench_theta_key_64PmS_i)
        .other          _Z18bench_theta_key_64PmS_i,@"STO_CUDA_ENTRY STV_DEFAULT"
_Z18bench_theta_key_64PmS_i:
.text._Z18bench_theta_key_64PmS_i:
        /* <DEDUP_REMOVED lines=9> */
[----:B------:R-:W1:Y:S07]  /*0090*/  LDCU.64 UR4, c[0x0][0x358] ;  /* 0x00006b00ff0477ac */ /* 0x000e6e0008000a00 */
[----:B------:R-:W2:Y:S01]  /*00a0*/  LDC.64 R2, c[0x0][0x388] ;  /* 0x0000e200ff027b82 */ /* 0x000ea20000000a00 */
[----:B0-----:R-:W-:-:S06]  /*00b0*/  IMAD.WIDE R4, R7, 0x8, R4 ;  /* 0x0000000807047825 */ /* 0x001fcc00078e0204 */
[----:B-1----:R-:W3:Y:S01]  /*00c0*/  LDG.E.64 R4, desc[UR4][R4.64] ;  /* 0x0000000404047981 */ /* 0x002ee2000c1e1b00 */
[----:B------:R-:W-:Y:S01]  /*00d0*/  BSSY.RECONVERGENT B0, `(.L_x_58) ;  /* 0x000001d000007945 */ /* 0x000fe20003800200 */
[----:B--2---:R-:W-:-:S04]  /*00e0*/  IMAD.WIDE R2, R7, 0x8, R2 ;  /* 0x0000000807027825 */ /* 0x004fc800078e0202 */
[----:B------:R-:W-:Y:S02]  /*00f0*/  IMAD.MOV.U32 R8, RZ, RZ, RZ ;  /* 0x000000ffff087224 */ /* 0x000fe400078e00ff */
[----:B------:R-:W-:Y:S01]  /*0100*/  IMAD.MOV.U32 R7, RZ, RZ, RZ ;  /* 0x000000ffff077224 */ /* 0x000fe200078e00ff */
[----:B---3--:R-:W-:-:S04]  /*0110*/  ISETP.NE.U32.AND P0, PT, R4, RZ, PT ;  /* 0x000000ff0400720c */ /* 0x008fc80003f05070 */
[----:B------:R-:W-:-:S13]  /*0120*/  ISETP.NE.AND.EX P0, PT, R5, RZ, PT, P0 ;  /* 0x000000ff0500720c */ /* 0x000fda0003f05300 */
[----:B------:R-:W-:Y:S05]  /*0130*/  @!P0 BRA `(.L_x_59) ;  /* 0x0000000000588947 */ /* 0x000fea0003800000 */
[----:B------:R-:W-:-:S05]  /*0140*/  IADD3 R7, P0, PT, RZ, -R4, RZ ;  /* 0x80000004ff077210 */ /* 0x000fca0007f1e0ff */
[----:B------:R-:W-:-:S05]  /*0150*/  IMAD.X R9, RZ, RZ, ~R5, P0 ;  /* 0x000000ffff097224 */ /* 0x000fca00000e0e05 */
[----:B------:R-:W-:-:S04]  /*0160*/  LOP3.LUT R8, R5, R9, RZ, 0xc0, !PT ;  /* 0x0000000905087212 */ /* 0x000fc800078ec0ff */
[----:B------:R-:W-:-:S13]  /*0170*/  ISETP.NE.U32.AND P0, PT, R8, RZ, PT ;  /* 0x000000ff0800720c */ /* 0x000fda0003f05070 */
[----:B------:R-:W-:-:S04]  /*0180*/  @!P0 LOP3.LUT R8, R4, R7, RZ, 0xc0, !PT ;  /* 0x0000000704088212 */ /* 0x000fc800078ec0ff */
[----:B------:R-:W0:Y:S02]  /*0190*/  FLO.U32 R0, R8 ;  /* 0x0000000800007300 */ /* 0x000e2400000e0000 */
[C---:B0-----:R-:W-:Y:S02]  /*01a0*/  IADD3 R6, PT, PT, -R0.reuse, 0x1f, RZ ;  /* 0x0000001f00067810 */ /* 0x041fe40007ffe1ff */
[----:B------:R-:W-:-:S03]  /*01b0*/  IADD3 R0, PT, PT, -R0, 0x3f, RZ ;  /* 0x0000003f00007810 */ /* 0x000fc60007ffe1ff */
[----:B------:R-:W-:-:S05]  /*01c0*/  @P0 IMAD.MOV R0, RZ, RZ, R6 ;  /* 0x000000ffff000224 */ /* 0x000fca00078e0206 */
[----:B------:R-:W-:-:S04]  /*01d0*/  IADD3 R7, PT, PT, -R0, 0x3f, RZ ;  /* 0x0000003f00077810 */ /* 0x000fc80007ffe1ff */
[-CC-:B------:R-:W-:Y:S02]  /*01e0*/  SHF.R.U32.HI R9, RZ, R7.reuse, R5.reuse ;  /* 0x00000007ff097219 */ /* 0x180fe40000011605 */
[----:B------:R-:W-:Y:S02]  /*01f0*/  SHF.R.U64 R6, R4, R7, R5 ;  /* 0x0000000704067219 */ /* 0x000fe40000001205 */
[----:B------:R-:W-:Y:S01]  /*0200*/  ISETP.NE.U32.AND P0, PT, R9, RZ, PT ;  /* 0x000000ff0900720c */ /* 0x000fe20003f05070 */
[----:B------:R-:W-:Y:S03]  /*0210*/  BREV R7, R9 ;  /* 0x0000000900077301 */ /* 0x000fe60000000000 */
[----:B------:R-:W-:-:S05]  /*0220*/  SEL R0, R6, R9, !P0 ;  /* 0x0000000906007207 */ /* 0x000fca0004000000 */
[----:B------:R-:W-:Y:S08]  /*0230*/  BREV R6, R6 ;  /* 0x0000000600067301 */ /* 0x000ff00000000000 */
[----:B------:R-:W0:Y:S02]  /*0240*/  FLO.U32 R0, R0 ;  /* 0x0000000000007300 */ /* 0x000e2400000e0000 */
[----:B0-----:R-:W-:-:S02]  /*0250*/  IADD3 R4, PT, PT, -R0, 0x1f, RZ ;  /* 0x0000001f00047810 */ /* 0x001fc40007ffe1ff */
[----:B------:R-:W-:-:S03]  /*0260*/  IADD3 R5, PT, PT, -R0, 0x3f, RZ ;  /* 0x0000003f00057810 */ /* 0x000fc60007ffe1ff */
[----:B------:R-:W-:-:S05]  /*0270*/  @P0 IMAD.MOV R5, RZ, RZ, R4 ;  /* 0x000000ffff050224 */ /* 0x000fca00078e0204 */
[-CC-:B------:R-:W-:Y:S02]  /*0280*/  SHF.R.U64 R8, R7, R5.reuse, R6.reuse ;  /* 0x0000000507087219 */ /* 0x180fe40000001206 */
[----:B------:R-:W-:-:S07]  /*0290*/  SHF.R.U32.HI R7, RZ, R5, R6 ;  /* 0x00000005ff077219 */ /* 0x000fce0000011606 */
.L_x_59:
[----:B------:R-:W-:Y:S05]  /*02a0*/  BSYNC.RECONVERGENT B0 ;  /* 0x0000000000007941 */ /* 0x000fea0003800200 */
.L_x_58:
[----:B------:R-:W-:Y:S02]  /*02b0*/  IMAD.MOV.U32 R4, RZ, RZ, R8 ;  /* 0x000000ffff047224 */ /* 0x000fe400078e0008 */
[----:B------:R-:W-:-:S05]  /*02c0*/  IMAD.MOV.U32 R5, RZ, RZ, R7 ;  /* 0x000000ffff057224 */ /* 0x000fca00078e0007 */
[----:B------:R-:W-:Y:S01]  /*02d0*/  STG.E.64 desc[UR4][R2.64], R4 ;  /* 0x0000000402007986 */ /* 0x000fe2000c101b04 */
[----:B------:R-:W-:Y:S05]  /*02e0*/  EXIT ;  /* 0x000000000000794d */ /* 0x000fea0003800000 */
.L_x_60:
        /* <DEDUP_REMOVED lines=9> */
.L_x_82:


//--------------------- .text._Z16bench_murmur3_32PjS_i --------------------------
	.section	.text._Z16bench_murmur3_32PjS_i,"ax",@progbits
	.align	128
        .global         _Z16bench_murmur3_32PjS_i
        .type           _Z16bench_murmur3_32PjS_i,@function
        .size           _Z16bench_murmur3_32PjS_i,(.L_x_83 - _Z16bench_murmur3_32PjS_i)
        .other          _Z16bench_murmur3_32PjS_i,@"STO_CUDA_ENTRY STV_DEFAULT"
_Z16bench_murmur3_32PjS_i:
.text._Z16bench_murmur3_32PjS_i:
        /* <DEDUP_REMOVED lines=11> */
[----:B-1----:R-:W2:Y:S02]  /*00b0*/  LDG.E R2, desc[UR4][R2.64] ;  /* 0x0000000402027981 */ /* 0x002ea4000c1e1900 */
[C---:B--2---:R-:W-:Y:S02]  /*00c0*/  IMAD R0, R2.reuse, -0x3361d2af, RZ ;  /* 0xcc9e2d5102007824 */ /* 0x044fe400078e02ff */
[----:B------:R-:W-:Y:S02]  /*00d0*/  IMAD R7, R2, 0x16a88000, RZ ;  /* 0x16a8800002077824 */ /* 0x000fe400078e02ff */
[----:B------:R-:W0:Y:S03]  /*00e0*/  LDC.64 R2, c[0x0][0x388] ;  /* 0x0000e200ff027b82 */ /* 0x000e260000000a00 */
[----:B------:R-:W-:Y:S01]  /*00f0*/  LEA.HI R0, R0, R7, RZ, 0xf ;  /* 0x0000000700007211 */ /* 0x000fe200078f78ff */
[----:B------:R-:W-:-:S04]  /*0100*/  HFMA2 R7, -RZ, RZ, 0, 2.98023223876953125e-07 ;  /* 0x00000005ff077431 */ /* 0x000fc800000001ff */
[----:B------:R-:W-:-:S05]  /*0110*/  IMAD R0, R0, 0x1b873593, RZ ;  /* 0x1b87359300007824 */ /* 0x000fca00078e02ff */
[----:B------:R-:W-:-:S04]  /*0120*/  LOP3.LUT R0, R0, 0x971e137b, RZ, 0x3c, !PT ;  /* 0x971e137b00007812 */ /* 0x000fc800078e3cff */
[----:B------:R-:W-:-:S05]  /*0130*/  SHF.L.W.U32.HI R0, R0, 0xd, R0 ;  /* 0x0000000d00007819 */ /* 0x000fca0000010e00 */
[----:B------:R-:W-:Y:S02]  /*0140*/  IMAD R0, R0, R7, -0x19ab949c ;  /* 0xe6546b6400007424 */ /* 0x000fe400078e0207 */
[----:B0-----:R-:W-:-:S03]  /*0150*/  IMAD.WIDE R2, R5, 0x4, R2 ;  /* 0x0000000405027825 */ /* 0x001fc600078e0202 */
[----:B------:R-:W-:-:S04]  /*0160*/  SHF.R.U32.HI R7, RZ, 0x10, R0 ;  /* 0x00000010ff077819 */ /* 0x000fc80000011600 */
[----:B------:R-:W-:-:S05]  /*0170*/  LOP3.LUT R7, R0, 0x4, R7, 0x96, !PT ;  /* 0x0000000400077812 */ /* 0x000fca00078e9607 */
[----:B------:R-:W-:-:S05]  /*0180*/  IMAD R7, R7, -0x7a143595, RZ ;  /* 0x85ebca6b07077824 */ /* 0x000fca00078e02ff */
[----:B------:R-:W-:-:S04]  /*0190*/  SHF.R.U32.HI R0, RZ, 0xd, R7 ;  /* 0x0000000dff007819 */ /* 0x000fc80000011607 */
[----:B------:R-:W-:-:S05]  /*01a0*/  LOP3.LUT R0, R0, R7, RZ, 0x3c, !PT ;  /* 0x0000000700007212 */ /* 0x000fca00078e3cff */
[----:B------:R-:W-:-:S05]  /*01b0*/  IMAD R0, R0, -0x3d4d51cb, RZ ;  /* 0xc2b2ae3500007824 */ /* 0x000fca00078e02ff */
[----:B------:R-:W-:-:S04]  /*01c0*/  SHF.R.U32.HI R7, RZ, 0x10, R0 ;  /* 0x00000010ff077819 */ /* 0x000fc80000011600 */
[----:B------:R-:W-:-:S05]  /*01d0*/  LOP3.LUT R7, R7, R0, RZ, 0x3c, !PT ;  /* 0x0000000007077212 */ /* 0x000fca00078e3cff */
[----:B------:R-:W-:Y:S01]  /*01e0*/  STG.E desc[UR4][R2.64], R7 ;  /* 0x0000000702007986 */ /* 0x000fe2000c101904 */
[----:B------:R-:W-:Y:S05]  /*01f0*/  EXIT ;  /* 0x000000000000794d */ /* 0x000fea0003800000 */
.L_x_61:
        /* <DEDUP_REMOVED lines=16> */
.L_x_83:


//--------------------- .text._Z11bench_crc32PjS_i --------------------------
	.section	.text._Z11bench_crc32PjS_i,"ax",@progbits
	.align	128
        .global         _Z11bench_crc32PjS_i
        .type           _Z11bench_crc32PjS_i,@function
        .size           _Z11bench_crc32PjS_i,(.L_x_84 - _Z11bench_crc32PjS_i)
        .other          _Z11bench_crc32PjS_i,@"STO_CUDA_ENTRY STV_DEFAULT"
_Z11bench_crc32PjS_i:
.text._Z11bench_crc32PjS_i:
        /* <DEDUP_REMOVED lines=12> */
[C---:B--2---:R-:W-:Y:S02]  /*00c0*/  LOP3.LUT R5, R2.reuse, 0x1, RZ, 0xc0, !PT ;  /* 0x0000000102057812 */ /* 0x044fe400078ec0ff */
[----:B------:R-:W-:Y:S02]  /*00d0*/  LOP3.LUT R4, R2, 0xffffff00, RZ, 0xcf, !PT ;  /* 0xffffff0002047812 */ /* 0x000fe400078ecfff */
[----:B------:R-:W-:Y:S02]  /*00e0*/  ISETP.NE.U32.AND P0, PT, R5, 0x1, PT ;  /* 0x000000010500780c */ /* 0x000fe40003f05070 */
[----:B------:R-:W-:Y:S02]  /*00f0*/  SHF.R.U32.HI R4, RZ, 0x1, R4 ;  /* 0x00000001ff047819 */ /* 0x000fe40000011604 */
[----:B------:R-:W-:-:S02]  /*0100*/  SEL R5, RZ, 0xedb88320, !P0 ;  /* 0xedb88320ff057807 */ /* 0x000fc40004000000 */
[----:B------:R-:W-:Y:S02]  /*0110*/  R2P PR, R2, 0x3e ;  /* 0x0000003e02007804 */ /* 0x000fe40000000000 */
[----:B------:R-:W-:-:S03]  /*0120*/  LOP3.LUT R4, R5, R4, RZ, 0x3c, !PT ;  /* 0x0000000405047212 */ /* 0x000fc600078e3cff */
[----:B------:R-:W-:Y:S02]  /*0130*/  SEL R6, RZ, 0xedb88320, P1 ;  /* 0xedb88320ff067807 */ /* 0x000fe40000800000 */
[----:B------:R-:W-:Y:S01]  /*0140*/  SHF.R.U32.HI R5, RZ, 0x1, R4 ;  /* 0x00000001ff057819 */ /* 0x000fe20000011604 */
[----:B------:R-:W-:Y:S01]  /*0150*/  IMAD.SHL.U32 R9, R4, 0x4000000, RZ ;  /* 0x0400000004097824 */ /* 0x000fe200078e00ff */
[----:B------:R-:W-:Y:S02]  /*0160*/  SEL R7, RZ, 0xedb8832, P3 ;  /* 0x0edb8832ff077807 */ /* 0x000fe40001800000 */
[----:B------:R-:W-:Y:S02]  /*0170*/  LOP3.LUT R5, R6, R5, RZ, 0x3c, !PT ;  /* 0x0000000506057212 */ /* 0x000fe400078e3cff */
[----:B------:R-:W-:Y:S02]  /*0180*/  SEL R6, RZ, 0x76dc419, P2 ;  /* 0x076dc419ff067807 */ /* 0x000fe40001000000 */
[----:B------:R-:W-:Y:S01]  /*0190*/  SHF.R.U32.HI R3, RZ, 0x6, R5 ;  /* 0x00000006ff037819 */ /* 0x000fe20000011605 */
[----:B------:R-:W-:Y:S01]  /*01a0*/  IMAD.SHL.U32 R5, R5, 0x4000000, RZ ;  /* 0x0400000005057824 */ /* 0x000fe200078e00ff */
[----:B------:R-:W-:-:S02]  /*01b0*/  SEL R8, RZ, 0x1db71064, P4 ;  /* 0x1db71064ff087807 */ /* 0x000fc40002000000 */
[----:B------:R-:W-:Y:S02]  /*01c0*/  LOP3.LUT R3, R7, R6, R3, 0x96, !PT ;  /* 0x0000000607037212 */ /* 0x000fe400078e9603 */
[----:B------:R-:W-:Y:S02]  /*01d0*/  SEL R4, RZ, 0x3b6e20c8, P5 ;  /* 0x3b6e20c8ff047807 */ /* 0x000fe40002800000 */
[----:B------:R-:W-:Y:S02]  /*01e0*/  SHF.R.S32.HI R6, RZ, 0x1f, R9 ;  /* 0x0000001fff067819 */ /* 0x000fe40000011409 */
[----:B------:R-:W-:Y:S02]  /*01f0*/  LOP3.LUT R3, R4, R8, R3, 0x96, !PT ;  /* 0x0000000804037212 */ /* 0x000fe400078e9603 */
[----:B------:R-:W-:Y:S02]  /*0200*/  SHF.R.S32.HI R5, RZ, 0x1f, R5 ;  /* 0x0000001fff057819 */ /* 0x000fe40000011405 */
[----:B------:R-:W-:-:S02]  /*0210*/  LOP3.LUT R6, R3, 0x76dc4190, R6, 0x78, !PT ;  /* 0x76dc419003067812 */ /* 0x000fc400078e7806 */
[----:B------:R-:W-:Y:S02]  /*0220*/  SHF.R.U32.HI R3, RZ, 0x8, R2 ;  /* 0x00000008ff037819 */ /* 0x000fe40000011602 */
[----:B------:R-:W-:-:S04]  /*0230*/  LOP3.LUT R6, R6, 0xedb88320, R5, 0x78, !PT ;  /* 0xedb8832006067812 */ /* 0x000fc800078e7805 */
[----:B------:R-:W-:-:S04]  /*0240*/  LOP3.LUT R3, R6, 0xff, R3, 0x78, !PT ;  /* 0x000000ff06037812 */ /* 0x000fc800078e7803 */
[C---:B------:R-:W-:Y:S01]  /*0250*/  LOP3.LUT R5, R3.reuse, 0x1, RZ, 0xc0, !PT ;  /* 0x0000000103057812 */ /* 0x040fe200078ec0ff */
[C---:B------:R-:W-:Y:S01]  /*0260*/  IMAD.SHL.U32 R8, R3.reuse, 0x10000000, RZ ;  /* 0x1000000003087824 */ /* 0x040fe200078e00ff */
[----:B------:R-:W-:Y:S01]  /*0270*/  SHF.R.U32.HI R4, RZ, 0x1, R3 ;  /* 0x00000001ff047819 */ /* 0x000fe20000011603 */
[C---:B------:R-:W-:Y:S02]  /*0280*/  IMAD.SHL.U32 R10, R3.reuse, 0x8000000, RZ ;  /* 0x08000000030a7824 */ /* 0x040fe400078e00ff */
[----:B------:R-:W-:Y:S01]  /*0290*/  IMAD.MOV R7, RZ, RZ, -R5 ;  /* 0x000000ffff077224 */ /* 0x000fe200078e0a05 */
[----:B------:R-:W-:Y:S01]  /*02a0*/  SHF.R.S32.HI R9, RZ, 0x1f, R8 ;  /* 0x0000001fff097819 */ /* 0x000fe20000011408 */
[----:B------:R-:W-:-:S03]  /*02b0*/  IMAD.SHL.U32 R5, R3, 0x40000000, RZ ;  /* 0x4000000003057824 */ /* 0x000fc600078e00ff */
[----:B------:R-:W-:Y:S01]  /*02c0*/  LOP3.LUT R4, R4, 0xedb88320, R7, 0x78, !PT ;  /* 0xedb8832004047812 */ /* 0x000fe200078e7807 */
[----:B------:R-:W-:Y:S01]  /*02d0*/  IMAD.SHL.U32 R7, R3, 0x20000000, RZ ;  /* 0x2000000003077824 */ /* 0x000fe200078e00ff */
[----:B------:R-:W-:Y:S02]  /*02e0*/  SHF.R.S32.HI R6, RZ, 0x1f, R5 ;  /* 0x0000001fff067819 */ /* 0x000fe40000011405 */
[----:B------:R-:W-:Y:S01]  /*02f0*/  SHF.R.U32.HI R5, RZ, 0x1, R4 ;  /* 0x00000001ff057819 */ /* 0x000fe20000011604 */
[----:B------:R-:W-:Y:S01]  /*0300*/  IMAD.SHL.U32 R8, R4, 0x4000000, RZ ;  /* 0x0400000004087824 */ /* 0x000fe200078e00ff */
[----:B------:R-:W-:Y:S02]  /*0310*/  SHF.R.S32.HI R7, RZ, 0x1f, R7 ;  /* 0x0000001fff077819 */ /* 0x000fe40000011407 */
[----:B------:R-:W-:Y:S02]  /*0320*/  LOP3.LUT R5, R5, 0xedb88320, R6, 0x78, !PT ;  /* 0xedb8832005057812 */ /* 0x000fe400078e7806 */
[----:B------:R-:W-:-:S02]  /*0330*/  SHF.R.S32.HI R8, RZ, 0x1f, R8 ;  /* 0x0000001fff087819 */ /* 0x000fc40000011408 */
[----:B------:R-:W-:Y:S01]  /*0340*/  SHF.R.U32.HI R6, RZ, 0x6, R5 ;  /* 0x00000006ff067819 */ /* 0x000fe20000011605 */
[----:B------:R-:W-:-:S03]  /*0350*/  IMAD.SHL.U32 R5, R5, 0x4000000, RZ ;  /* 0x0400000005057824 */ /* 0x000fc600078e00ff */
[----:B------:R-:W-:Y:S01]  /*0360*/  LOP3.LUT R6, R6, 0x76dc419, R7, 0x78, !PT ;  /* 0x076dc41906067812 */ /* 0x000fe200078e7807 */
[----:B------:R-:W-:Y:S01]  /*0370*/  IMAD.SHL.U32 R7, R3, 0x4000000, RZ ;  /* 0x0400000003077824 */ /* 0x000fe200078e00ff */
[----:B------:R-:W-:Y:S02]  /*0380*/  SHF.R.S32.HI R3, RZ, 0x1f, R10 ;  /* 0x0000001fff037819 */ /* 0x000fe4000001140a */
[----:B------:R-:W-:Y:S02]  /*0390*/  LOP3.LUT R6, R6, 0xedb8832, R9, 0x78, !PT ;  /* 0x0edb883206067812 */ /* 0x000fe400078e7809 */
[----:B------:R-:W-:Y:S02]  /*03a0*/  SHF.R.S32.HI R4, RZ, 0x1f, R7 ;  /* 0x0000001fff047819 */ /* 0x000fe40000011407 */
[----:B------:R-:W-:Y:S02]  /*03b0*/  LOP3.LUT R3, R6, 0x1db71064, R3, 0x78, !PT ;  /* 0x1db7106406037812 */ /* 0x000fe400078e7803 */
[----:B------:R-:W-:-:S02]  /*03c0*/  SHF.R.S32.HI R5, RZ, 0x1f, R5 ;  /* 0x0000001fff057819 */ /* 0x000fc40000011405 */
[----:B------:R-:W-:-:S04]  /*03d0*/  LOP3.LUT R3, R3, 0x3b6e20c8, R4, 0x78, !PT ;  /* 0x3b6e20c803037812 */ /* 0x000fc800078e7804 */
[----:B------:R-:W-:Y:S02]  /*03e0*/  LOP3.LUT R8, R3, 0x76dc4190, R8, 0x78, !PT ;  /* 0x76dc419003087812 */ /* 0x000fe400078e7808 */
[--C-:B------:R-:W-:Y:S02]  /*03f0*/  SHF.R.U32.HI R3, RZ, 0x10, R2.reuse ;  /* 0x00000010ff037819 */ /* 0x100fe40000011602 */
[----:B------:R-:W-:Y:S02]  /*0400*/  LOP3.LUT R8, R8, 0xedb88320, R5, 0x78, !PT ;  /* 0xedb8832008087812 */ /* 0x000fe400078e7805 */
[----:B------:R-:W-:Y:S02]  /*0410*/  SHF.R.U32.HI R2, RZ, 0x18, R2 ;  /* 0x00000018ff027819 */ /* 0x000fe40000011602 */
        /* <DEDUP_REMOVED lines=23> */
[----:B------:R-:W-:-:S04]  /*0590*/  LOP3.LUT R3, R6, 0x1db71064, R3, 0x78, !PT ;  /* 0x1db7106406037812 */ /* 0x000fc800078e7803 */
[----:B------:R-:W-:Y:S02]  /*05a0*/  LOP3.LUT R3, R3, 0x3b6e20c8, R4, 0x78, !PT ;  /* 0x3b6e20c803037812 */ /* 0x000fe400078e7804 */
[----:B------:R-:W-:Y:S02]  /*05b0*/  SHF.R.S32.HI R4, RZ, 0x1f, R5 ;  /* 0x0000001fff047819 */ /* 0x000fe40000011405 */
[----:B------:R-:W-:-:S04]  /*05c0*/  LOP3.LUT R3, R3, 0x76dc4190, R8, 0x78, !PT ;  /* 0x76dc419003037812 */ /* 0x000fc800078e7808 */
[----:B------:R-:W-:-:S04]  /*05d0*/  LOP3.LUT R3, R3, 0xedb88320, R4, 0x78, !PT ;  /* 0xedb8832003037812 */ /* 0x000fc800078e7804 */
[----:B------:R-:W-:-:S04]  /*05e0*/  LOP3.LUT R4, R3, R2, RZ, 0x3c, !PT ;  /* 0x0000000203047212 */ /* 0x000fc800078e3cff */
[C---:B------:R-:W-:Y:S01]  /*05f0*/  LOP3.LUT R3, R4.reuse, 0x1, RZ, 0xc0, !PT ;  /* 0x0000000104037812 */ /* 0x040fe200078ec0ff */
[C---:B------:R-:W-:Y:S01]  /*0600*/  IMAD.SHL.U32 R7, R4.reuse, 0x20000000, RZ ;  /* 0x2000000004077824 */ /* 0x040fe200078e00ff */
[----:B------:R-:W-:Y:S01]  /*0610*/  SHF.R.U32.HI R2, RZ, 0x1, R4 ;  /* 0x00000001ff027819 */ /* 0x000fe20000011604 */
[C---:B------:R-:W-:Y:S02]  /*0620*/  IMAD.SHL.U32 R9, R4.reuse, 0x10000000, RZ ;  /* 0x1000000004097824 */ /* 0x040fe400078e00ff */
[----:B------:R-:W-:Y:S01]  /*0630*/  IMAD.MOV R5, RZ, RZ, -R3 ;  /* 0x000000ffff057224 */ /* 0x000fe200078e0a03 */
[----:B------:R-:W-:Y:S01]  /*0640*/  SHF.R.S32.HI R8, RZ, 0x1f, R7 ;  /* 0x0000001fff087819 */ /* 0x000fe20000011407 */
[----:B------:R-:W-:Y:S01]  /*0650*/  IMAD.SHL.U32 R3, R4, 0x40000000, RZ ;  /* 0x4000000004037824 */ /* 0x000fe200078e00ff */
[----:B------:R-:W-:Y:S02]  /*0660*/  SHF.R.S32.HI R10, RZ, 0x1f, R9 ;  /* 0x0000001fff0a7819 */ /* 0x000fe40000011409 */
[----:B------:R-:W-:-:S02]  /*0670*/  LOP3.LUT R5, R2, 0xedb88320, R5, 0x78, !PT ;  /* 0xedb8832002057812 */ /* 0x000fc400078e7805 */
[----:B------:R-:W-:Y:S02]  /*0680*/  SHF.R.S32.HI R3, RZ, 0x1f, R3 ;  /* 0x0000001fff037819 */ /* 0x000fe40000011403 */
[----:B------:R-:W-:Y:S01]  /*0690*/  SHF.R.U32.HI R2, RZ, 0x1, R5 ;  /* 0x00000001ff027819 */ /* 0x000fe20000011605 */
[----:B------:R-:W-:-:S03]  /*06a0*/  IMAD.SHL.U32 R5, R5, 0x4000000, RZ ;  /* 0x0400000005057824 */ /* 0x000fc600078e00ff */
[----:B------:R-:W-:Y:S02]  /*06b0*/  LOP3.LUT R6, R2, 0xedb88320, R3, 0x78, !PT ;  /* 0xedb8832002067812 */ /* 0x000fe400078e7803 */
[----:B------:R-:W0:Y:S01]  /*06c0*/  LDC.64 R2, c[0x0][0x388] ;  /* 0x0000e200ff027b82 */ /* 0x000e220000000a00 */
[----:B------:R-:W-:Y:S02]  /*06d0*/  SHF.R.S32.HI R5, RZ, 0x1f, R5 ;  /* 0x0000001fff057819 */ /* 0x000fe40000011405 */
[----:B------:R-:W-:Y:S02]  /*06e0*/  SHF.R.U32.HI R7, RZ, 0x6, R6 ;  /* 0x00000006ff077819 */ /* 0x000fe40000011606 */
[----:B------:R-:W-:Y:S02]  /*06f0*/  LOP3.LUT P0, RZ, R6, 0x20, RZ, 0xc0, !PT ;  /* 0x0000002006ff7812 */ /* 0x000fe4000780c0ff */
[----:B------:R-:W-:Y:S01]  /*0700*/  LOP3.LUT R7, R7, 0x76dc419, R8, 0x78, !PT ;  /* 0x076dc41907077812 */ /* 0x000fe200078e7808 */
[----:B------:R-:W-:-:S02]  /*0710*/  IMAD.SHL.U32 R8, R4, 0x8000000, RZ ;  /* 0x0800000004087824 */ /* 0x000fc400078e00ff */
[----:B------:R-:W-:Y:S01]  /*0720*/  IMAD.SHL.U32 R4, R4, 0x4000000, RZ ;  /* 0x0400000004047824 */ /* 0x000fe200078e00ff */
[----:B------:R-:W-:Y:S02]  /*0730*/  LOP3.LUT R7, R7, 0xedb8832, R10, 0x78, !PT ;  /* 0x0edb883207077812 */ /* 0x000fe400078e780a */
[----:B------:R-:W-:Y:S02]  /*0740*/  SHF.R.S32.HI R8, RZ, 0x1f, R8 ;  /* 0x0000001fff087819 */ /* 0x000fe40000011408 */
[----:B------:R-:W-:Y:S02]  /*0750*/  SHF.R.S32.HI R4, RZ, 0x1f, R4 ;  /* 0x0000001fff047819 */ /* 0x000fe40000011404 */
[----:B------:R-:W-:-:S04]  /*0760*/  LOP3.LUT R7, R7, 0x1db71064, R8, 0x78, !PT ;  /* 0x1db7106407077812 */ /* 0x000fc800078e7808 */
[----:B------:R-:W-:Y:S01]  /*0770*/  LOP3.LUT R4, R7, 0x3b6e20c8, R4, 0x78, !PT ;  /* 0x3b6e20c807047812 */ /* 0x000fe200078e7804 */
[----:B------:R-:W-:Y:S02]  /*0780*/  IMAD.MOV.U32 R7, RZ, RZ, -0x1 ;  /* 0xffffffffff077424 */ /* 0x000fe400078e00ff */
[----:B0-----:R-:W-:Y:S01]  /*0790*/  IMAD.WIDE R2, R0, 0x4, R2 ;  /* 0x0000000400027825 */ /* 0x001fe200078e0202 */
[----:B------:R-:W-:Y:S02]  /*07a0*/  LOP3.LUT R4, R4, 0x76dc4190, R5, 0x78, !PT ;  /* 0x76dc419004047812 */ /* 0x000fe400078e7805 */
[----:B------:R-:W-:-:S04]  /*07b0*/  SEL R7, R7, 0x12477cdf, !P0 ;  /* 0x12477cdf07077807 */ /* 0x000fc80004000000 */
[----:B------:R-:W-:-:S05]  /*07c0*/  LOP3.LUT R7, R7, R4, RZ, 0x3c, !PT ;  /* 0x0000000407077212 */ /* 0x000fca00078e3cff */
[----:B------:R-:W-:Y:S01]  /*07d0*/  STG.E desc[UR4][R2.64], R7 ;  /* 0x0000000702007986 */ /* 0x000fe2000c101904 */
[----:B------:R-:W-:Y:S05]  /*07e0*/  EXIT ;  /* 0x000000000000794d */ /* 0x000fea0003800000 */
.L_x_62:
        /* <DEDUP_REMOVED lines=9> */
.L_x_84:


//--------------------- .text._Z15bench_xxhash_32PjS_i --------------------------
	.section	.text._Z15bench_xxhash_32PjS_i,"ax",@progbits
	.align	128
        .global         _Z15bench_xxhash_32PjS_i
        .type           _Z15bench_xxhash_32PjS_i,@function
        .size           _Z15bench_xxhash_32PjS_i,(.L_x_85 - _Z15bench_xxhash_32PjS_i)
        .other          _Z15bench_xxhash_32PjS_i,@"STO_CUDA_ENTRY STV_DEFAULT"
_Z15bench_xxhash_32PjS_i:
.text._Z15bench_xxhash_32PjS_i:
        /* <DEDUP_REMOVED lines=11> */
[----:B-1----:R-:W2:Y:S01]  /*00b0*/  LDG.E R2, desc[UR4][R2.64] ;  /* 0x0000000402027981 */ /* 0x002ea2000c1e1900 */
[----:B------:R-:W-:-:S05]  /*00c0*/  HFMA2 R5, -RZ, RZ, -3.34765625, -0.09747314453125 ;  /* 0xc2b2ae3dff057431 */ /* 0x000fca00000001ff */
[----:B--2---:R-:W-:-:S05]  /*00d0*/  IMAD R0, R2, R5, 0x165667b5 ;  /* 0x165667b502007424 */ /* 0x004fca00078e0205 */
[----:B------:R-:W-:-:S05]  /*00e0*/  SHF.L.W.U32.HI R0, R0, 0x11, R0 ;  /* 0x0000001100007819 */ /* 0x000fca0000010e00 */
[----:B------:R-:W-:-:S05]  /*00f0*/  IMAD R0, R0, -0x7a143589, RZ ;  /* 0x85ebca7700007824 */ /* 0x000fca00078e02ff */
[----:B------:R-:W-:-:S04]  /*0100*/  SHF.R.U32.HI R5, RZ, 0xf, R0 ;  /* 0x0000000fff057819 */ /* 0x000fc80000011600 */
[----:B------:R-:W-:Y:S02]  /*0110*/  LOP3.LUT R0, R5, R0, RZ, 0x3c, !PT ;  /* 0x0000000005007212 */ /* 0x000fe400078e3cff */
[----:B------:R-:W0:Y:S03]  /*0120*/  LDC.64 R4, c[0x0][0x388] ;  /* 0x0000e200ff047b82 */ /* 0x000e260000000a00 */
[----:B------:R-:W-:-:S05]  /*0130*/  IMAD R0, R0, -0x7a143589, RZ ;  /* 0x85ebca7700007824 */ /* 0x000fca00078e02ff */
[----:B------:R-:W-:-:S04]  /*0140*/  SHF.R.U32.HI R9, RZ, 0xd, R0 ;  /* 0x0000000dff097819 */ /* 0x000fc80000011600 */
[----:B------:R-:W-:-:S05]  /*0150*/  LOP3.LUT R9, R9, R0, RZ, 0x3c, !PT ;  /* 0x0000000009097212 */ /* 0x000fca00078e3cff */
[----:B------:R-:W-:-:S05]  /*0160*/  IMAD R9, R9, -0x3d4d51c3, RZ ;  /* 0xc2b2ae3d09097824 */ /* 0x000fca00078e02ff */
[----:B------:R-:W-:Y:S01]  /*0170*/  SHF.R.U32.HI R0, RZ, 0x10, R9 ;  /* 0x00000010ff007819 */ /* 0x000fe20000011609 */
[----:B0-----:R-:W-:-:S03]  /*0180*/  IMAD.WIDE R2, R7, 0x4, R4 ;  /* 0x0000000407027825 */ /* 0x001fc600078e0204 */
[----:B------:R-:W-:-:S05]  /*0190*/  LOP3.LUT R9, R0, R9, RZ, 0x3c, !PT ;  /* 0x0000000900097212 */ /* 0x000fca00078e3cff */
[----:B------:R-:W-:Y:S01]  /*01a0*/  STG.E desc[UR4][R2.64], R9 ;  /* 0x0000000902007986 */ /* 0x000fe2000c101904 */
[----:B------:R-:W-:Y:S05]  /*01b0*/  EXIT ;  /* 0x000000000000794d */ /* 0x000fea0003800000 */
.L_x_63:
        /* <DEDUP_REMOVED lines=12> */
.L_x_85:


//--------------------- .text._Z21bench_theta_bucket_32PjS_ij --------------------------
	.section	.text._Z21bench_theta_bucket_32PjS_ij,"ax",@progbits
	.align	128
        .global         _Z21bench_theta_bucket_32PjS_ij
        .type           _Z21bench_theta_bucket_32PjS_ij,@function
        .size           _Z21bench_theta_bucket_32PjS_ij,(.L_x_86 - _Z21bench_theta_bucket_32PjS_ij)
        .other          _Z21bench_theta_bucket_32PjS_ij,@"STO_CUDA_ENTRY STV_DEFAULT"
_Z21bench_theta_bucket_32PjS_ij:
.text._Z21bench_theta_bucket_32PjS_ij:
        /* <DEDUP_REMOVED lines=10> */
[----:B0-----:R-:W-:-:S05]  /*00a0*/  IMAD.WIDE R2, R0, 0x4, R2 ;  /* 0x0000000400027825 */ /* 0x001fca00078e0202 */
[----:B-1----:R-:W2:Y:S01]  /*00b0*/  LDG.E R6, desc[UR4][R2.64] ;  /* 0x0000000402067981 */ /* 0x002ea2000c1e1900 */
[----:B------:R-:W-:Y:S01]  /*00c0*/  BSSY.RECONVERGENT B0, `(.L_x_64) ;  /* 0x0000016000007945 */ /* 0x000fe20003800200 */
[----:B------:R-:W-:Y:S02]  /*00d0*/  HFMA2 R4, -RZ, RZ, 0, 0 ;  /* 0x00000000ff047431 */ /* 0x000fe400000001ff */
[----:B------:R-:W-:Y:S02]  /*00e0*/  IMAD.MOV.U32 R9, RZ, RZ, -0x1bbead60 ;  /* 0xe44152a0ff097424 */ /* 0x000fe400078e00ff */
[----:B------:R-:W-:Y:S01]  /*00f0*/  IMAD.MOV.U32 R12, RZ, RZ, 0x2f9836e4 ;  /* 0x2f9836e4ff0c7424 */ /* 0x000fe200078e00ff */
[----:B--2---:R-:W-:-:S13]  /*0100*/  ISETP.NE.AND P0, PT, R6, RZ, PT ;  /* 0x000000ff0600720c */ /* 0x004fda0003f05270 */
[----:B------:R-:W-:Y:S05]  /*0110*/  @!P0 BRA `(.L_x_65) ;  /* 0x0000000000408947 */ /* 0x000fea0003800000 */
[----:B------:R-:W0:Y:S08]  /*0120*/  BREV R7, R6 ;  /* 0x0000000600077301 */ /* 0x000e300000000000 */
[----:B------:R-:W1:Y:S08]  /*0130*/  FLO.U32 R10, R6 ;  /* 0x00000006000a7300 */ /* 0x000e7000000e0000 */
[----:B0-----:R-:W0:Y:S01]  /*0140*/  FLO.U32.SH R7, R7 ;  /* 0x0000000700077300 */ /* 0x001e2200000e0400 */
[----:B-1----:R-:W-:-:S02]  /*0150*/  IADD3 R10, PT, PT, -R10, 0x1f, RZ ;  /* 0x0000001f0a0a7810 */ /* 0x002fc40007ffe1ff */
[----:B0-----:R-:W-:Y:S01]  /*0160*/  SHF.R.U32.HI R8, RZ, R7, R6 ;  /* 0x00000007ff087219 */ /* 0x001fe20000011606 */
[----:B------:R-:W-:-:S04]  /*0170*/  IMAD.WIDE.U32 R4, R7, 0x27220a95, RZ ;  /* 0x27220a9507047825 */ /* 0x000fc800078e00ff */
[----:B------:R-:W0:Y:S01]  /*0180*/  FLO.U32 R2, R8 ;  /* 0x0000000800027300 */ /* 0x000e2200000e0000 */
[----:B------:R-:W-:-:S07]  /*0190*/  IMAD R5, R7, 0x517cc1b7, R5 ;  /* 0x517cc1b707057824 */ /* 0x000fce00078e0205 */
[----:B------:R-:W1:Y:S01]  /*01a0*/  BREV R3, R8 ;  /* 0x0000000800037301 */ /* 0x000e620000000000 */
[----:B0-----:R-:W-:-:S04]  /*01b0*/  IADD3 R2, PT, PT, -R2, 0x1f, RZ ;  /* 0x0000001f02027810 */ /* 0x001fc80007ffe1ff */
[----:B-1----:R-:W-:-:S05]  /*01c0*/  SHF.R.U32.HI R9, RZ, R2, R3 ;  /* 0x00000002ff097219 */ /* 0x002fca0000011603 */
[----:B------:R-:W-:-:S04]  /*01d0*/  IMAD.WIDE.U32 R2, R9, 0x7f4a7c15, RZ ;  /* 0x7f4a7c1509027825 */ /* 0x000fc800078e00ff */
[----:B------:R-:W-:Y:S01]  /*01e0*/  IMAD R12, R9, -0x61c88647, R3 ;  /* 0x9e3779b9090c7824 */ /* 0x000fe200078e0203 */
[----:B------:R-:W-:Y:S02]  /*01f0*/  LOP3.LUT R9, R2, R4, RZ, 0x3c, !PT ;  /* 0x0000000402097212 */ /* 0x000fe400078e3cff */
[----:B------:R-:W-:Y:S02]  /*0200*/  IADD3 R4, PT, PT, -R10, 0x20, RZ ;  /* 0x000000200a047810 */ /* 0x000fe40007ffe1ff */
[----:B------:R-:W-:-:S07]  /*0210*/  LOP3.LUT R12, R12, R5, RZ, 0x3c, !PT ;  /* 0x000000050c0c7212 */ /* 0x000fce00078e3cff */
.L_x_65:
[----:B------:R-:W-:Y:S05]  /*0220*/  BSYNC.RECONVERGENT B0 ;  /* 0x0000000000007941 */ /* 0x000fea0003800200 */
.L_x_64:
[----:B------:R-:W0:Y:S01]  /*0230*/  LDCU UR6, c[0x0][0x394] ;  /* 0x00007280ff0677ac */ /* 0x000e220008000800 */
[----:B------:R-:W-:-:S04]  /*0240*/  VIMNMX.U32 R4, PT, PT, R4, 0x1, !PT ;  /* 0x0000000104047848 */ /* 0x000fc80007fe0000 */
[----:B------:R-:W-:-:S05]  /*0250*/  IADD3 R7, PT, PT, R4, -0x1, RZ ;  /* 0xffffffff04077810 */ /* 0x000fca0007ffe0ff */
        /* <DEDUP_REMOVED lines=10> */
[----:B------:R-:W-:Y:S01]  /*0300*/  IADD3 R5, PT, PT, R5, R7, RZ ;  /* 0x0000000705057210 */ /* 0x000fe20007ffe0ff */
[----:B0-----:R-:W-:-:S04]  /*0310*/  VIADD R2, R6, 0xffffffe ;  /* 0x0ffffffe06027836 */ /* 0x001fc80000000000 */
[----:B------:R0:W1:Y:S02]  /*0320*/  F2I.FTZ.U32.TRUNC.NTZ R3, R2 ;  /* 0x0000000200037305 */ /* 0x000064000021f000 */
[----:B0-----:R-:W-:Y:S02]  /*0330*/  IMAD.MOV.U32 R2, RZ, RZ, RZ ;  /* 0x000000ffff027224 */ /* 0x001fe400078e00ff */
[----:B-1----:R-:W-:-:S05]  /*0340*/  IMAD.MOV R10, RZ, RZ, -R3 ;  /* 0x000000ffff0a7224 */ /* 0x002fca00078e0a03 */
[----:B------:R-:W-:-:S05]  /*0350*/  MOV R9, R10 ;  /* 0x0000000a00097202 */ /* 0x000fca0000000f00 */
[----:B------:R-:W-:-:S04]  /*0360*/  IMAD R9, R9, UR6, RZ ;  /* 0x0000000609097c24 */ /* 0x000fc8000f8e02ff */
[----:B------:R-:W-:-:S06]  /*0370*/  IMAD.HI.U32 R2, R3, R9, R2 ;  /* 0x0000000903027227 */ /* 0x000fcc00078e0002 */
[----:B------:R-:W-:-:S04]  /*0380*/  IMAD.HI.U32 R2, R2, R5, RZ ;  /* 0x0000000502027227 */ /* 0x000fc800078e00ff */
[----:B------:R-:W-:-:S04]  /*0390*/  IMAD.MOV R2, RZ, RZ, -R2 ;  /* 0x000000ffff027224 */ /* 0x000fc800078e0a02 */
[----:B------:R-:W-:Y:S02]  /*03a0*/  IMAD R5, R2, UR6, R5 ;  /* 0x0000000602057c24 */ /* 0x000fe4000f8e0205 */
[----:B------:R-:W0:Y:S03]  /*03b0*/  LDC.64 R2, c[0x0][0x388] ;  /* 0x0000e200ff027b82 */ /* 0x000e260000000a00 */
[----:B------:R-:W-:-:S13]  /*03c0*/  ISETP.GE.U32.AND P0, PT, R5, UR6, PT ;  /* 0x0000000605007c0c */ /* 0x000fda000bf06070 */
[----:B------:R-:W-:-:S04]  /*03d0*/  @P0 IADD3 R5, PT, PT, R5, -UR6, RZ ;  /* 0x8000000605050c10 */ /* 0x000fc8000fffe0ff */
[----:B------:R-:W-:Y:S01]  /*03e0*/  ISETP.GE.U32.AND P0, PT, R5, UR6, PT ;  /* 0x0000000605007c0c */ /* 0x000fe2000bf06070 */
[----:B0-----:R-:W-:-:S12]  /*03f0*/  IMAD.WIDE R2, R0, 0x4, R2 ;  /* 0x0000000400027825 */ /* 0x001fd800078e0202 */
[----:B------:R-:W-:Y:S02]  /*0400*/  @P0 IADD3 R5, PT, PT, R5, -UR6, RZ ;  /* 0x8000000605050c10 */ /* 0x000fe4000fffe0ff */
[----:B------:R-:W-:-:S05]  /*0410*/  @!P1 LOP3.LUT R5, RZ, UR6, RZ, 0x33, !PT ;  /* 0x00000006ff059c12 */ /* 0x000fca000f8e33ff */
[----:B------:R-:W-:Y:S01]  /*0420*/  STG.E desc[UR4][R2.64], R5 ;  /* 0x0000000502007986 */ /* 0x000fe2000c101904 */
[----:B------:R-:W-:Y:S05]  /*0430*/  EXIT ;  /* 0x000000000000794d */ /* 0x000fea0003800000 */
.L_x_66:
        /* <DEDUP_REMOVED lines=12> */
.L_x_86:


//--------------------- .text._Z18bench_theta_key_32PjS_i --------------------------
	.section	.text._Z18bench_theta_key_32PjS_i,"ax",@progbits
	.align	128
        .global         _Z18bench_theta_key_32PjS_i
        .type           _Z18bench_theta_key_32PjS_i,@function
        .size           _Z18bench_theta_key_32PjS_i,(.L_x_87 - _Z18bench_theta_key_32PjS_i)
        .other          _Z18bench_theta_key_32PjS_i,@"STO_CUDA_ENTRY STV_DEFAULT"
_Z18bench_theta_key_32PjS_i:
.text._Z18bench_theta_key_32PjS_i:
        /* <DEDUP_REMOVED lines=12> */
[----:B-1----:R-:W3:Y:S01]  /*00c0*/  LDG.E R2, desc[UR4][R2.64] ;  /* 0x0000000402027981 */ /* 0x002ee2000c1e1900 */
[----:B------:R-:W-:Y:S01]  /*00d0*/  BSSY.RECONVERGENT B0, `(.L_x_67) ;  /* 0x000000c000007945 */ /* 0x000fe20003800200 */
[----:B--2---:R-:W-:-:S04]  /*00e0*/  IMAD.WIDE R4, R7, 0x4, R4 ;  /* 0x0000000407047825 */ /* 0x004fc800078e0204 */
[----:B------:R-:W-:Y:S01]  /*00f0*/  IMAD.MOV.U32 R7, RZ, RZ, RZ ;  /* 0x000000ffff077224 */ /* 0x000fe200078e00ff */
[----:B---3--:R-:W-:-:S13]  /*0100*/  ISETP.NE.AND P0, PT, R2, RZ, PT ;  /* 0x000000ff0200720c */ /* 0x008fda0003f05270 */
[----:B------:R-:W-:Y:S05]  /*0110*/  @!P0 BRA `(.L_x_68) ;  /* 0x00000000001c8947 */ /* 0x000fea0003800000 */
[----:B------:R-:W0:Y:S08]  /*0120*/  BREV R0, R2 ;  /* 0x0000000200007301 */ /* 0x000e300000000000 */
[----:B0-----:R-:W0:Y:S02]  /*0130*/  FLO.U32.SH R3, R0 ;  /* 0x0000000000037300 */ /* 0x001e2400000e0400 */
[----:B0-----:R-:W-:-:S06]  /*0140*/  SHF.R.U32.HI R3, RZ, R3, R2 ;  /* 0x00000003ff037219 */ /* 0x001fcc0000011602 */
[----:B------:R-:W0:Y:S08]  /*0150*/  FLO.U32 R6, R3 ;  /* 0x0000000300067300 */ /* 0x000e3000000e0000 */
[----:B------:R-:W1:Y:S01]  /*0160*/  BREV R7, R3 ;  /* 0x0000000300077301 */ /* 0x000e620000000000 */
[----:B0-----:R-:W-:-:S04]  /*0170*/  IADD3 R6, PT, PT, -R6, 0x1f, RZ ;  /* 0x0000001f06067810 */ /* 0x001fc80007ffe1ff */
[----:B-1----:R-:W-:-:S07]  /*0180*/  SHF.R.U32.HI R7, RZ, R6, R7 ;  /* 0x00000006ff077219 */ /* 0x002fce0000011607 */
.L_x_68:
[----:B------:R-:W-:Y:S05]  /*0190*/  BSYNC.RECONVERGENT B0 ;  /* 0x0000000000007941 */ /* 0x000fea0003800200 */
.L_x_67:
[----:B------:R-:W-:Y:S01]  /*01a0*/  STG.E desc[UR4][R4.64], R7 ;  /* 0x0000000704007986 */ /* 0x000fe2000c101904 */
[----:B------:R-:W-:Y:S05]  /*01b0*/  EXIT ;  /* 0x000000000000794d */ /* 0x000fea0003800000 */
.L_x_69:
        /* <DEDUP_REMOVED lines=12> */
.L_x_87:


//--------------------- .nv.global.init           --------------------------
	.section	.nv.global.init,"aw",@progbits
	.align	4
.nv.global.init:
	.type		mrg32k3aM1SubSeq,@object
	.size		mrg32k3aM1SubSeq,(mrg32k3aM2SubSeq - mrg32k3aM1SubSeq)
mrg32k3aM1SubSeq:
        /*0000*/ 	.byte	0x0b, 0xcc, 0xee, 0x04, 0x73, 0x29, 0x8b, 0x6f, 0xf6, 0x53, 0x03, 0xf6, 0x23, 0xf6, 0xea, 0xda
        /* <DEDUP_REMOVED lines=125> */
	.type		mrg32k3aM2SubSeq,@object
	.size		mrg32k3aM2SubSeq,(mrg32k3aM1 - mrg32k3aM2SubSeq)
mrg32k3aM2SubSeq:
        /* <DEDUP_REMOVED lines=126> */
	.type		mrg32k3aM1,@object
	.size		mrg32k3aM1,(mrg32k3aM1Seq - mrg32k3aM1)
mrg32k3aM1:
        /* <DEDUP_REMOVED lines=144> */
	.type		mrg32k3aM1Seq,@object
	.size		mrg32k3aM1Seq,(mrg32k3aM2 - mrg32k3aM1Seq)
mrg32k3aM1Seq:
        /* <DEDUP_REMOVED lines=144> */
	.type		mrg32k3aM2,@object
	.size		mrg32k3aM2,(mrg32k3aM2Seq - mrg32k3aM2)
mrg32k3aM2:
        /* <DEDUP_REMOVED lines=144> */
	.type		mrg32k3aM2Seq,@object
	.size		mrg32k3aM2Seq,(precalc_xorwow_matrix - mrg32k3aM2Seq)
mrg32k3aM2Seq:
        /* <DEDUP_REMOVED lines=144> */
	.type		precalc_xorwow_matrix,@object
	.size		precalc_xorwow_matrix,(precalc_xorwow_offset_matrix - precalc_xorwow_matrix)
precalc_xorwow_matrix:
        /* <DEDUP_REMOVED lines=6400> */
	.type		precalc_xorwow_offset_matrix,@object
	.size		precalc_xorwow_offset_matrix,(.L_1 - precalc_xorwow_offset_matrix)
precalc_xorwow_offset_matrix:
        /* <DEDUP_REMOVED lines=6400> */
.L_1:


//--------------------- .nv.shared.reserved.0     --------------------------
	.section	.nv.shared.reserved.0,"aw",@nobits
	.weak		__nv_reservedSMEM_offset_0_alias
	.size		__nv_reservedSMEM_offset_0_alias, 0, 64
	.other		__nv_reservedSMEM_offset_0_alias,@"STO_CUDA_RESERVED_SHARED STV_DEFAULT"
__nv_reservedSMEM_offset_0_alias:
	.zero		0
	.zero		64


//--------------------- .nv.constant0._Z22generate_sequential_64Pmi --------------------------
	.section	.nv.constant0._Z22generate_sequential_64Pmi,"a",@progbits
	.sectionflags	@""
	.align	4
.nv.constant0._Z22generate_sequential_64Pmi:
	.zero		908


//--------------------- .nv.constant0._Z22generate_sequential_32Pji --------------------------
	.section	.nv.constant0._Z22generate_sequential_32Pji,"a",@progbits
	.sectionflags	@""
	.align	4
.nv.constant0._Z22generate_sequential_32Pji:
	.zero		908


//--------------------- .nv.constant0._Z19generate_shifted_64Pmiy --------------------------
	.section	.nv.constant0._Z19generate_shifted_64Pmiy,"a",@progbits
	.sectionflags	@""
	.align	4
.nv.constant0._Z19generate_shifted_64Pmiy:
	.zero		920


//--------------------- .nv.constant0._Z19generate_shifted_32Pjiy --------------------------
	.section	.nv.constant0._Z19generate_shifted_32Pjiy,"a",@progbits
	.sectionflags	@""
	.align	4
.nv.constant0._Z19generate_shifted_32Pjiy:
	.zero		920


//--------------------- .nv.constant0._Z18generate_powers_64Pmi --------------------------
	.section	.nv.constant0._Z18generate_powers_64Pmi,"a",@progbits
	.sectionflags	@""
	.align	4
.nv.constant0._Z18generate_powers_64Pmi:
	.zero		908


//--------------------- .nv.constant0._Z18generate_powers_32Pji --------------------------
	.section	.nv.constant0._Z18generate_powers_32Pji,"a",@progbits
	.sectionflags	@""
	.align	4
.nv.constant0._Z18generate_powers_32Pji:
	.zero		908


//--------------------- .nv.constant0._Z18generate_random_64Pmiyi --------------------------
	.section	.nv.constant0._Z18generate_random_64Pmiyi,"a",@progbits
	.sectionflags	@""
	.align	4
.nv.constant0._Z18generate_random_64Pmiyi:
	.zero		924


//--------------------- .nv.constant0._Z18generate_random_32Pjiyi --------------------------
	.section	.nv.constant0._Z18generate_random_32Pjiyi,"a",@progbits
	.sectionflags	@""
	.align	4
.nv.constant0._Z18generate_random_32Pjiyi:
	.zero		924


//--------------------- .nv.constant0._Z13count_bucketsPjS_i --------------------------
	.section	.nv.constant0._Z13count_bucketsPjS_i,"a",@progbits
	.sectionflags	@""
	.align	4
.nv.constant0._Z13count_bucketsPjS_i:
	.zero		916


//--------------------- .nv.constant0._Z16bench_murmur3_64PmS_i --------------------------
	.section	.nv.constant0._Z16bench_murmur3_64PmS_i,"a",@progbits
	.sectionflags	@""
	.align	4
.nv.constant0._Z16bench_murmur3_64PmS_i:
	.zero		916


//--------------------- .nv.constant0._Z15bench_xxhash_64PmS_i --------------------------
	.section	.nv.constant0._Z15bench_xxhash_64PmS_i,"a",@progbits
	.sectionflags	@""
	.align	4
.nv.constant0._Z15bench_xxhash_64PmS_i:
	.zero		916


//--------------------- .nv.constant0._Z21bench_theta_bucket_64PmPjij --------------------------
	.section	.nv.constant0._Z21bench_theta_bucket_64PmPjij,"a",@progbits
	.sectionflags	@""
	.align	4
.nv.constant0._Z21bench_theta_bucket_64PmPjij:
	.zero		920


//--------------------- .nv.constant0._Z18bench_theta_key_64PmS_i --------------------------
	.section	.nv.constant0._Z18bench_theta_key_64PmS_i,"a",@progbits
	.sectionflags	@""
	.align	4
.nv.constant0._Z18bench_theta_key_64PmS_i:
	.zero		916


//--------------------- .nv.constant0._Z16bench_murmur3_32PjS_i --------------------------
	.section	.nv.constant0._Z16bench_murmur3_32PjS_i,"a",@progbits
	.sectionflags	@""
	.align	4
.nv.constant0._Z16bench_murmur3_32PjS_i:
	.zero		916


//--------------------- .nv.constant0._Z11bench_crc32PjS_i --------------------------
	.section	.nv.constant0._Z11bench_crc32PjS_i,"a",@progbits
	.sectionflags	@""
	.align	4
.nv.constant0._Z11bench_crc32PjS_i:
	.zero		916


//--------------------- .nv.constant0._Z15bench_xxhash_32PjS_i --------------------------
	.section	.nv.constant0._Z15bench_xxhash_32PjS_i,"a",@progbits
	.sectionflags	@""
	.align	4
.nv.constant0._Z15bench_xxhash_32PjS_i:
	.zero		916


//--------------------- .nv.constant0._Z21bench_theta_bucket_32PjS_ij --------------------------
	.section	.nv.constant0._Z21bench_theta_bucket_32PjS_ij,"a",@progbits
	.sectionflags	@""
	.align	4
.nv.constant0._Z21bench_theta_bucket_32PjS_ij:
	.zero		920


//--------------------- .nv.constant0._Z18bench_theta_key_32PjS_i --------------------------
	.section	.nv.constant0._Z18bench_theta_key_32PjS_i,"a",@progbits
	.sectionflags	@""
	.align	4
.nv.constant0._Z18bench_theta_key_32PjS_i:
	.zero		916


//--------------------- SYMBOLS --------------------------

	.type		.nv.reservedSmem.offset0,@object
	.size		.nv.reservedSmem.offset0,0x4
